//
// Generated by NVIDIA NVVM Compiler
//
// Compiler Build ID: CL-36424714
// Cuda compilation tools, release 13.0, V13.0.88
// Based on NVVM 20.0.0
//

.version 9.0
.target sm_100
.address_size 64

	// .globl	_Z20no_2e_tmpB_os_kerneliiiiPdS_S_S_

.visible .entry _Z20no_2e_tmpB_os_kerneliiiiPdS_S_S_(
	.param .u32 _Z20no_2e_tmpB_os_kerneliiiiPdS_S_S__param_0,
	.param .u32 _Z20no_2e_tmpB_os_kerneliiiiPdS_S_S__param_1,
	.param .u32 _Z20no_2e_tmpB_os_kerneliiiiPdS_S_S__param_2,
	.param .u32 _Z20no_2e_tmpB_os_kerneliiiiPdS_S_S__param_3,
	.param .u64 .ptr .align 1 _Z20no_2e_tmpB_os_kerneliiiiPdS_S_S__param_4,
	.param .u64 .ptr .align 1 _Z20no_2e_tmpB_os_kerneliiiiPdS_S_S__param_5,
	.param .u64 .ptr .align 1 _Z20no_2e_tmpB_os_kerneliiiiPdS_S_S__param_6,
	.param .u64 .ptr .align 1 _Z20no_2e_tmpB_os_kerneliiiiPdS_S_S__param_7
)
{
	.reg .pred 	%p<40>;
	.reg .b32 	%r<159>;
	.reg .b64 	%rd<199>;
	.reg .b64 	%fd<314>;

	ld.param.u32 	%r71, [_Z20no_2e_tmpB_os_kerneliiiiPdS_S_S__param_0];
	ld.param.u32 	%r72, [_Z20no_2e_tmpB_os_kerneliiiiPdS_S_S__param_1];
	ld.param.u32 	%r73, [_Z20no_2e_tmpB_os_kerneliiiiPdS_S_S__param_2];
	ld.param.u64 	%rd17, [_Z20no_2e_tmpB_os_kerneliiiiPdS_S_S__param_4];
	ld.param.u64 	%rd18, [_Z20no_2e_tmpB_os_kerneliiiiPdS_S_S__param_5];
	ld.param.u64 	%rd19, [_Z20no_2e_tmpB_os_kerneliiiiPdS_S_S__param_6];
	ld.param.u64 	%rd20, [_Z20no_2e_tmpB_os_kerneliiiiPdS_S_S__param_7];
	cvta.to.global.u64 	%rd1, %rd19;
	cvta.to.global.u64 	%rd2, %rd18;
	cvta.to.global.u64 	%rd3, %rd20;
	cvta.to.global.u64 	%rd4, %rd17;
	mov.u32 	%r75, %ctaid.x;
	mov.u32 	%r1, %ntid.x;
	mov.u32 	%r76, %tid.x;
	mad.lo.s32 	%r2, %r75, %r1, %r76;
	mul.lo.s32 	%r3, %r71, 3;
	mul.lo.s32 	%r4, %r3, %r72;
	setp.ge.s32 	%p1, %r2, %r71;
	@%p1 bra 	$L__BB0_59;
	setp.lt.s32 	%p2, %r72, 1;
	mov.u32 	%r77, %nctaid.x;
	mul.lo.s32 	%r5, %r1, %r77;
	@%p2 bra 	$L__BB0_59;
	setp.lt.s32 	%p3, %r73, 1;
	@%p3 bra 	$L__BB0_36;
	ld.param.u32 	%r128, [_Z20no_2e_tmpB_os_kerneliiiiPdS_S_S__param_3];
	setp.ge.s32 	%p18, %r73, %r128;
	@%p18 bra 	$L__BB0_24;
	ld.param.u32 	%r129, [_Z20no_2e_tmpB_os_kerneliiiiPdS_S_S__param_3];
	sub.s32 	%r103, %r129, %r73;
	and.b32  	%r6, %r73, 2147483644;
	and.b32  	%r7, %r103, -4;
	mul.lo.s32 	%r8, %r71, 12;
	shl.b32 	%r9, %r71, 2;
	mul.wide.s32 	%rd6, %r71, 8;
$L__BB0_5:
	mul.wide.s32 	%rd127, %r2, 8;
	add.s64 	%rd128, %rd4, %rd127;
	ld.global.f64 	%fd1, [%rd128];
	mul.f64 	%fd2, %fd1, 0d3FE0000000000000;
	mov.b32 	%r134, 0;
$L__BB0_6:
	setp.lt.u32 	%p26, %r73, 4;
	mad.lo.s32 	%r106, %r134, %r3, %r2;
	mul.wide.s32 	%rd129, %r106, 8;
	add.s64 	%rd5, %rd3, %rd129;
	mov.b64 	%rd130, 0;
	st.global.u64 	[%rd5], %rd130;
	add.s64 	%rd7, %rd5, %rd6;
	st.global.u64 	[%rd7], %rd130;
	add.s64 	%rd8, %rd7, %rd6;
	st.global.u64 	[%rd8], %rd130;
	mad.lo.s32 	%r12, %r4, %r134, %r2;
	mov.b32 	%r143, 0;
	@%p26 bra 	$L__BB0_9;
	and.b32  	%r107, %r73, 2147483644;
	neg.s32 	%r137, %r107;
	mov.u32 	%r135, %r2;
	mov.u32 	%r136, %r12;
$L__BB0_8:
	.pragma "nounroll";
	mul.wide.s32 	%rd131, %r135, 8;
	add.s64 	%rd132, %rd2, %rd131;
	ld.global.f64 	%fd160, [%rd132];
	mul.f64 	%fd161, %fd1, %fd160;
	mul.wide.s32 	%rd133, %r136, 8;
	add.s64 	%rd134, %rd1, %rd133;
	ld.global.f64 	%fd162, [%rd134];
	ld.global.f64 	%fd163, [%rd5];
	fma.rn.f64 	%fd164, %fd161, %fd162, %fd163;
	st.global.f64 	[%rd5], %fd164;
	add.s64 	%rd135, %rd134, %rd6;
	ld.global.f64 	%fd165, [%rd135];
	ld.global.f64 	%fd166, [%rd7];
	fma.rn.f64 	%fd167, %fd161, %fd165, %fd166;
	st.global.f64 	[%rd7], %fd167;
	add.s64 	%rd136, %rd135, %rd6;
	ld.global.f64 	%fd168, [%rd136];
	ld.global.f64 	%fd169, [%rd8];
	fma.rn.f64 	%fd170, %fd161, %fd168, %fd169;
	st.global.f64 	[%rd8], %fd170;
	add.s64 	%rd137, %rd132, %rd6;
	ld.global.f64 	%fd171, [%rd137];
	mul.f64 	%fd172, %fd1, %fd171;
	add.s64 	%rd138, %rd136, %rd6;
	ld.global.f64 	%fd173, [%rd138];
	ld.global.f64 	%fd174, [%rd5];
	fma.rn.f64 	%fd175, %fd172, %fd173, %fd174;
	st.global.f64 	[%rd5], %fd175;
	add.s64 	%rd139, %rd138, %rd6;
	ld.global.f64 	%fd176, [%rd139];
	ld.global.f64 	%fd177, [%rd7];
	fma.rn.f64 	%fd178, %fd172, %fd176, %fd177;
	st.global.f64 	[%rd7], %fd178;
	add.s64 	%rd140, %rd139, %rd6;
	ld.global.f64 	%fd179, [%rd140];
	ld.global.f64 	%fd180, [%rd8];
	fma.rn.f64 	%fd181, %fd172, %fd179, %fd180;
	st.global.f64 	[%rd8], %fd181;
	add.s64 	%rd141, %rd137, %rd6;
	ld.global.f64 	%fd182, [%rd141];
	mul.f64 	%fd183, %fd1, %fd182;
	add.s64 	%rd142, %rd140, %rd6;
	ld.global.f64 	%fd184, [%rd142];
	ld.global.f64 	%fd185, [%rd5];
	fma.rn.f64 	%fd186, %fd183, %fd184, %fd185;
	st.global.f64 	[%rd5], %fd186;
	add.s64 	%rd143, %rd142, %rd6;
	ld.global.f64 	%fd187, [%rd143];
	ld.global.f64 	%fd188, [%rd7];
	fma.rn.f64 	%fd189, %fd183, %fd187, %fd188;
	st.global.f64 	[%rd7], %fd189;
	add.s64 	%rd144, %rd143, %rd6;
	ld.global.f64 	%fd190, [%rd144];
	ld.global.f64 	%fd191, [%rd8];
	fma.rn.f64 	%fd192, %fd183, %fd190, %fd191;
	st.global.f64 	[%rd8], %fd192;
	add.s64 	%rd145, %rd141, %rd6;
	ld.global.f64 	%fd193, [%rd145];
	mul.f64 	%fd194, %fd1, %fd193;
	add.s64 	%rd146, %rd144, %rd6;
	ld.global.f64 	%fd195, [%rd146];
	ld.global.f64 	%fd196, [%rd5];
	fma.rn.f64 	%fd197, %fd194, %fd195, %fd196;
	st.global.f64 	[%rd5], %fd197;
	add.s64 	%rd147, %rd146, %rd6;
	ld.global.f64 	%fd198, [%rd147];
	ld.global.f64 	%fd199, [%rd7];
	fma.rn.f64 	%fd200, %fd194, %fd198, %fd199;
	st.global.f64 	[%rd7], %fd200;
	add.s64 	%rd148, %rd147, %rd6;
	ld.global.f64 	%fd201, [%rd148];
	ld.global.f64 	%fd202, [%rd8];
	fma.rn.f64 	%fd203, %fd194, %fd201, %fd202;
	st.global.f64 	[%rd8], %fd203;
	add.s32 	%r137, %r137, 4;
	add.s32 	%r136, %r136, %r8;
	add.s32 	%r135, %r135, %r9;
	setp.eq.s32 	%p27, %r137, 0;
	mov.u32 	%r143, %r6;
	@%p27 bra 	$L__BB0_9;
	bra.uni 	$L__BB0_8;
$L__BB0_9:
	and.b32  	%r108, %r73, 3;
	setp.eq.s32 	%p28, %r108, 0;
	@%p28 bra 	$L__BB0_14;
	setp.eq.s32 	%p29, %r108, 1;
	@%p29 bra 	$L__BB0_12;
	mad.lo.s32 	%r109, %r143, %r71, %r2;
	mul.wide.s32 	%rd149, %r109, 8;
	add.s64 	%rd150, %rd2, %rd149;
	ld.global.f64 	%fd204, [%rd150];
	mad.lo.s32 	%r110, %r143, %r3, %r12;
	mul.f64 	%fd205, %fd1, %fd204;
	mul.wide.s32 	%rd151, %r110, 8;
	add.s64 	%rd152, %rd1, %rd151;
	ld.global.f64 	%fd206, [%rd152];
	ld.global.f64 	%fd207, [%rd5];
	fma.rn.f64 	%fd208, %fd205, %fd206, %fd207;
	st.global.f64 	[%rd5], %fd208;
	add.s64 	%rd153, %rd152, %rd6;
	ld.global.f64 	%fd209, [%rd153];
	ld.global.f64 	%fd210, [%rd7];
	fma.rn.f64 	%fd211, %fd205, %fd209, %fd210;
	st.global.f64 	[%rd7], %fd211;
	add.s64 	%rd154, %rd153, %rd6;
	ld.global.f64 	%fd212, [%rd154];
	ld.global.f64 	%fd213, [%rd8];
	fma.rn.f64 	%fd214, %fd205, %fd212, %fd213;
	st.global.f64 	[%rd8], %fd214;
	add.s64 	%rd155, %rd150, %rd6;
	ld.global.f64 	%fd215, [%rd155];
	mul.f64 	%fd216, %fd1, %fd215;
	add.s64 	%rd156, %rd154, %rd6;
	ld.global.f64 	%fd217, [%rd156];
	ld.global.f64 	%fd218, [%rd5];
	fma.rn.f64 	%fd219, %fd216, %fd217, %fd218;
	st.global.f64 	[%rd5], %fd219;
	add.s64 	%rd157, %rd156, %rd6;
	ld.global.f64 	%fd220, [%rd157];
	ld.global.f64 	%fd221, [%rd7];
	fma.rn.f64 	%fd222, %fd216, %fd220, %fd221;
	st.global.f64 	[%rd7], %fd222;
	add.s64 	%rd158, %rd157, %rd6;
	ld.global.f64 	%fd223, [%rd158];
	ld.global.f64 	%fd224, [%rd8];
	fma.rn.f64 	%fd225, %fd216, %fd223, %fd224;
	st.global.f64 	[%rd8], %fd225;
	add.s32 	%r143, %r143, 2;
$L__BB0_12:
	and.b32  	%r111, %r73, 1;
	setp.eq.b32 	%p30, %r111, 1;
	not.pred 	%p31, %p30;
	@%p31 bra 	$L__BB0_14;
	mad.lo.s32 	%r112, %r143, %r71, %r2;
	mul.wide.s32 	%rd159, %r112, 8;
	add.s64 	%rd160, %rd2, %rd159;
	ld.global.f64 	%fd226, [%rd160];
	mad.lo.s32 	%r113, %r143, %r3, %r12;
	mul.f64 	%fd227, %fd1, %fd226;
	mul.wide.s32 	%rd161, %r113, 8;
	add.s64 	%rd162, %rd1, %rd161;
	ld.global.f64 	%fd228, [%rd162];
	ld.global.f64 	%fd229, [%rd5];
	fma.rn.f64 	%fd230, %fd227, %fd228, %fd229;
	st.global.f64 	[%rd5], %fd230;
	add.s64 	%rd163, %rd162, %rd6;
	ld.global.f64 	%fd231, [%rd163];
	ld.global.f64 	%fd232, [%rd7];
	fma.rn.f64 	%fd233, %fd227, %fd231, %fd232;
	st.global.f64 	[%rd7], %fd233;
	add.s64 	%rd164, %rd163, %rd6;
	ld.global.f64 	%fd234, [%rd164];
	ld.global.f64 	%fd235, [%rd8];
	fma.rn.f64 	%fd236, %fd227, %fd234, %fd235;
	st.global.f64 	[%rd8], %fd236;
$L__BB0_14:
	ld.param.u32 	%r130, [_Z20no_2e_tmpB_os_kerneliiiiPdS_S_S__param_3];
	sub.s32 	%r114, %r73, %r130;
	setp.gt.u32 	%p32, %r114, -4;
	mov.u32 	%r140, %r73;
	@%p32 bra 	$L__BB0_17;
	mov.b32 	%r139, 0;
	mov.u32 	%r140, %r73;
$L__BB0_16:
	.pragma "nounroll";
	mad.lo.s32 	%r116, %r140, %r71, %r2;
	mul.wide.s32 	%rd165, %r116, 8;
	add.s64 	%rd166, %rd2, %rd165;
	ld.global.f64 	%fd237, [%rd166];
	mad.lo.s32 	%r117, %r140, %r3, %r12;
	mul.f64 	%fd238, %fd2, %fd237;
	mul.wide.s32 	%rd167, %r117, 8;
	add.s64 	%rd168, %rd1, %rd167;
	ld.global.f64 	%fd239, [%rd168];
	ld.global.f64 	%fd240, [%rd5];
	fma.rn.f64 	%fd241, %fd238, %fd239, %fd240;
	st.global.f64 	[%rd5], %fd241;
	add.s64 	%rd169, %rd168, %rd6;
	ld.global.f64 	%fd242, [%rd169];
	ld.global.f64 	%fd243, [%rd7];
	fma.rn.f64 	%fd244, %fd238, %fd242, %fd243;
	st.global.f64 	[%rd7], %fd244;
	add.s64 	%rd170, %rd169, %rd6;
	ld.global.f64 	%fd245, [%rd170];
	ld.global.f64 	%fd246, [%rd8];
	fma.rn.f64 	%fd247, %fd238, %fd245, %fd246;
	st.global.f64 	[%rd8], %fd247;
	add.s64 	%rd171, %rd166, %rd6;
	ld.global.f64 	%fd248, [%rd171];
	mul.f64 	%fd249, %fd2, %fd248;
	add.s64 	%rd172, %rd170, %rd6;
	ld.global.f64 	%fd250, [%rd172];
	ld.global.f64 	%fd251, [%rd5];
	fma.rn.f64 	%fd252, %fd249, %fd250, %fd251;
	st.global.f64 	[%rd5], %fd252;
	add.s64 	%rd173, %rd172, %rd6;
	ld.global.f64 	%fd253, [%rd173];
	ld.global.f64 	%fd254, [%rd7];
	fma.rn.f64 	%fd255, %fd249, %fd253, %fd254;
	st.global.f64 	[%rd7], %fd255;
	add.s64 	%rd174, %rd173, %rd6;
	ld.global.f64 	%fd256, [%rd174];
	ld.global.f64 	%fd257, [%rd8];
	fma.rn.f64 	%fd258, %fd249, %fd256, %fd257;
	st.global.f64 	[%rd8], %fd258;
	add.s64 	%rd175, %rd171, %rd6;
	ld.global.f64 	%fd259, [%rd175];
	mul.f64 	%fd260, %fd2, %fd259;
	add.s64 	%rd176, %rd174, %rd6;
	ld.global.f64 	%fd261, [%rd176];
	ld.global.f64 	%fd262, [%rd5];
	fma.rn.f64 	%fd263, %fd260, %fd261, %fd262;
	st.global.f64 	[%rd5], %fd263;
	add.s64 	%rd177, %rd176, %rd6;
	ld.global.f64 	%fd264, [%rd177];
	ld.global.f64 	%fd265, [%rd7];
	fma.rn.f64 	%fd266, %fd260, %fd264, %fd265;
	st.global.f64 	[%rd7], %fd266;
	add.s64 	%rd178, %rd177, %rd6;
	ld.global.f64 	%fd267, [%rd178];
	ld.global.f64 	%fd268, [%rd8];
	fma.rn.f64 	%fd269, %fd260, %fd267, %fd268;
	st.global.f64 	[%rd8], %fd269;
	add.s64 	%rd179, %rd175, %rd6;
	ld.global.f64 	%fd270, [%rd179];
	mul.f64 	%fd271, %fd2, %fd270;
	add.s64 	%rd180, %rd178, %rd6;
	ld.global.f64 	%fd272, [%rd180];
	ld.global.f64 	%fd273, [%rd5];
	fma.rn.f64 	%fd274, %fd271, %fd272, %fd273;
	st.global.f64 	[%rd5], %fd274;
	add.s64 	%rd181, %rd180, %rd6;
	ld.global.f64 	%fd275, [%rd181];
	ld.global.f64 	%fd276, [%rd7];
	fma.rn.f64 	%fd277, %fd271, %fd275, %fd276;
	st.global.f64 	[%rd7], %fd277;
	add.s64 	%rd182, %rd181, %rd6;
	ld.global.f64 	%fd278, [%rd182];
	ld.global.f64 	%fd279, [%rd8];
	fma.rn.f64 	%fd280, %fd271, %fd278, %fd279;
	st.global.f64 	[%rd8], %fd280;
	add.s32 	%r140, %r140, 4;
	add.s32 	%r139, %r139, 4;
	setp.ne.s32 	%p33, %r139, %r7;
	@%p33 bra 	$L__BB0_16;
$L__BB0_17:
	ld.param.u32 	%r131, [_Z20no_2e_tmpB_os_kerneliiiiPdS_S_S__param_3];
	sub.s32 	%r119, %r131, %r73;
	and.b32  	%r118, %r119, 3;
	setp.eq.s32 	%p34, %r118, 0;
	@%p34 bra 	$L__BB0_22;
	setp.eq.s32 	%p35, %r118, 1;
	@%p35 bra 	$L__BB0_20;
	mad.lo.s32 	%r120, %r140, %r71, %r2;
	mul.wide.s32 	%rd183, %r120, 8;
	add.s64 	%rd184, %rd2, %rd183;
	ld.global.f64 	%fd281, [%rd184];
	mad.lo.s32 	%r121, %r140, %r3, %r12;
	mul.f64 	%fd282, %fd2, %fd281;
	mul.wide.s32 	%rd185, %r121, 8;
	add.s64 	%rd186, %rd1, %rd185;
	ld.global.f64 	%fd283, [%rd186];
	ld.global.f64 	%fd284, [%rd5];
	fma.rn.f64 	%fd285, %fd282, %fd283, %fd284;
	st.global.f64 	[%rd5], %fd285;
	add.s64 	%rd187, %rd186, %rd6;
	ld.global.f64 	%fd286, [%rd187];
	ld.global.f64 	%fd287, [%rd7];
	fma.rn.f64 	%fd288, %fd282, %fd286, %fd287;
	st.global.f64 	[%rd7], %fd288;
	add.s64 	%rd188, %rd187, %rd6;
	ld.global.f64 	%fd289, [%rd188];
	ld.global.f64 	%fd290, [%rd8];
	fma.rn.f64 	%fd291, %fd282, %fd289, %fd290;
	st.global.f64 	[%rd8], %fd291;
	add.s64 	%rd189, %rd184, %rd6;
	ld.global.f64 	%fd292, [%rd189];
	mul.f64 	%fd293, %fd2, %fd292;
	add.s64 	%rd190, %rd188, %rd6;
	ld.global.f64 	%fd294, [%rd190];
	ld.global.f64 	%fd295, [%rd5];
	fma.rn.f64 	%fd296, %fd293, %fd294, %fd295;
	st.global.f64 	[%rd5], %fd296;
	add.s64 	%rd191, %rd190, %rd6;
	ld.global.f64 	%fd297, [%rd191];
	ld.global.f64 	%fd298, [%rd7];
	fma.rn.f64 	%fd299, %fd293, %fd297, %fd298;
	st.global.f64 	[%rd7], %fd299;
	add.s64 	%rd192, %rd191, %rd6;
	ld.global.f64 	%fd300, [%rd192];
	ld.global.f64 	%fd301, [%rd8];
	fma.rn.f64 	%fd302, %fd293, %fd300, %fd301;
	st.global.f64 	[%rd8], %fd302;
	add.s32 	%r140, %r140, 2;
$L__BB0_20:
	ld.param.u32 	%r132, [_Z20no_2e_tmpB_os_kerneliiiiPdS_S_S__param_3];
	sub.s32 	%r122, %r132, %r73;
	and.b32  	%r123, %r122, 1;
	setp.eq.b32 	%p36, %r123, 1;
	not.pred 	%p37, %p36;
	@%p37 bra 	$L__BB0_22;
	mad.lo.s32 	%r124, %r140, %r71, %r2;
	mul.wide.s32 	%rd193, %r124, 8;
	add.s64 	%rd194, %rd2, %rd193;
	ld.global.f64 	%fd303, [%rd194];
	mad.lo.s32 	%r125, %r140, %r3, %r12;
	mul.f64 	%fd304, %fd2, %fd303;
	mul.wide.s32 	%rd195, %r125, 8;
	add.s64 	%rd196, %rd1, %rd195;
	ld.global.f64 	%fd305, [%rd196];
	ld.global.f64 	%fd306, [%rd5];
	fma.rn.f64 	%fd307, %fd304, %fd305, %fd306;
	st.global.f64 	[%rd5], %fd307;
	add.s64 	%rd197, %rd196, %rd6;
	ld.global.f64 	%fd308, [%rd197];
	ld.global.f64 	%fd309, [%rd7];
	fma.rn.f64 	%fd310, %fd304, %fd308, %fd309;
	st.global.f64 	[%rd7], %fd310;
	add.s64 	%rd198, %rd197, %rd6;
	ld.global.f64 	%fd311, [%rd198];
	ld.global.f64 	%fd312, [%rd8];
	fma.rn.f64 	%fd313, %fd304, %fd311, %fd312;
	st.global.f64 	[%rd8], %fd313;
$L__BB0_22:
	add.s32 	%r134, %r134, 1;
	setp.eq.s32 	%p38, %r134, %r72;
	@%p38 bra 	$L__BB0_23;
	bra.uni 	$L__BB0_6;
$L__BB0_23:
	add.s32 	%r2, %r2, %r5;
	setp.lt.s32 	%p39, %r2, %r71;
	@%p39 bra 	$L__BB0_5;
	bra.uni 	$L__BB0_59;
$L__BB0_24:
	and.b32  	%r32, %r73, 3;
	and.b32  	%r33, %r73, 2147483644;
	and.b32  	%r34, %r73, 1;
	mul.wide.s32 	%rd10, %r71, 8;
$L__BB0_25:
	mul.wide.s32 	%rd89, %r2, 8;
	add.s64 	%rd90, %rd4, %rd89;
	ld.global.f64 	%fd3, [%rd90];
	mov.b32 	%r145, 0;
$L__BB0_26:
	setp.lt.u32 	%p19, %r73, 4;
	mad.lo.s32 	%r95, %r145, %r3, %r2;
	mul.wide.s32 	%rd91, %r95, 8;
	add.s64 	%rd9, %rd3, %rd91;
	mov.b64 	%rd92, 0;
	st.global.u64 	[%rd9], %rd92;
	add.s64 	%rd11, %rd9, %rd10;
	st.global.u64 	[%rd11], %rd92;
	add.s64 	%rd12, %rd11, %rd10;
	st.global.u64 	[%rd12], %rd92;
	mad.lo.s32 	%r37, %r4, %r145, %r2;
	mov.b32 	%r148, 0;
	@%p19 bra 	$L__BB0_29;
	mov.b32 	%r146, 0;
$L__BB0_28:
	.pragma "nounroll";
	mad.lo.s32 	%r97, %r146, %r71, %r2;
	mul.wide.s32 	%rd93, %r97, 8;
	add.s64 	%rd94, %rd2, %rd93;
	ld.global.f64 	%fd83, [%rd94];
	mad.lo.s32 	%r98, %r146, %r3, %r37;
	mul.f64 	%fd84, %fd3, %fd83;
	mul.wide.s32 	%rd95, %r98, 8;
	add.s64 	%rd96, %rd1, %rd95;
	ld.global.f64 	%fd85, [%rd96];
	ld.global.f64 	%fd86, [%rd9];
	fma.rn.f64 	%fd87, %fd84, %fd85, %fd86;
	st.global.f64 	[%rd9], %fd87;
	add.s64 	%rd97, %rd96, %rd10;
	ld.global.f64 	%fd88, [%rd97];
	ld.global.f64 	%fd89, [%rd11];
	fma.rn.f64 	%fd90, %fd84, %fd88, %fd89;
	st.global.f64 	[%rd11], %fd90;
	add.s64 	%rd98, %rd97, %rd10;
	ld.global.f64 	%fd91, [%rd98];
	ld.global.f64 	%fd92, [%rd12];
	fma.rn.f64 	%fd93, %fd84, %fd91, %fd92;
	st.global.f64 	[%rd12], %fd93;
	add.s64 	%rd99, %rd94, %rd10;
	ld.global.f64 	%fd94, [%rd99];
	mul.f64 	%fd95, %fd3, %fd94;
	add.s64 	%rd100, %rd98, %rd10;
	ld.global.f64 	%fd96, [%rd100];
	ld.global.f64 	%fd97, [%rd9];
	fma.rn.f64 	%fd98, %fd95, %fd96, %fd97;
	st.global.f64 	[%rd9], %fd98;
	add.s64 	%rd101, %rd100, %rd10;
	ld.global.f64 	%fd99, [%rd101];
	ld.global.f64 	%fd100, [%rd11];
	fma.rn.f64 	%fd101, %fd95, %fd99, %fd100;
	st.global.f64 	[%rd11], %fd101;
	add.s64 	%rd102, %rd101, %rd10;
	ld.global.f64 	%fd102, [%rd102];
	ld.global.f64 	%fd103, [%rd12];
	fma.rn.f64 	%fd104, %fd95, %fd102, %fd103;
	st.global.f64 	[%rd12], %fd104;
	add.s64 	%rd103, %rd99, %rd10;
	ld.global.f64 	%fd105, [%rd103];
	mul.f64 	%fd106, %fd3, %fd105;
	add.s64 	%rd104, %rd102, %rd10;
	ld.global.f64 	%fd107, [%rd104];
	ld.global.f64 	%fd108, [%rd9];
	fma.rn.f64 	%fd109, %fd106, %fd107, %fd108;
	st.global.f64 	[%rd9], %fd109;
	add.s64 	%rd105, %rd104, %rd10;
	ld.global.f64 	%fd110, [%rd105];
	ld.global.f64 	%fd111, [%rd11];
	fma.rn.f64 	%fd112, %fd106, %fd110, %fd111;
	st.global.f64 	[%rd11], %fd112;
	add.s64 	%rd106, %rd105, %rd10;
	ld.global.f64 	%fd113, [%rd106];
	ld.global.f64 	%fd114, [%rd12];
	fma.rn.f64 	%fd115, %fd106, %fd113, %fd114;
	st.global.f64 	[%rd12], %fd115;
	add.s64 	%rd107, %rd103, %rd10;
	ld.global.f64 	%fd116, [%rd107];
	mul.f64 	%fd117, %fd3, %fd116;
	add.s64 	%rd108, %rd106, %rd10;
	ld.global.f64 	%fd118, [%rd108];
	ld.global.f64 	%fd119, [%rd9];
	fma.rn.f64 	%fd120, %fd117, %fd118, %fd119;
	st.global.f64 	[%rd9], %fd120;
	add.s64 	%rd109, %rd108, %rd10;
	ld.global.f64 	%fd121, [%rd109];
	ld.global.f64 	%fd122, [%rd11];
	fma.rn.f64 	%fd123, %fd117, %fd121, %fd122;
	st.global.f64 	[%rd11], %fd123;
	add.s64 	%rd110, %rd109, %rd10;
	ld.global.f64 	%fd124, [%rd110];
	ld.global.f64 	%fd125, [%rd12];
	fma.rn.f64 	%fd126, %fd117, %fd124, %fd125;
	st.global.f64 	[%rd12], %fd126;
	add.s32 	%r146, %r146, 4;
	setp.ne.s32 	%p20, %r146, %r33;
	mov.u32 	%r148, %r33;
	@%p20 bra 	$L__BB0_28;
$L__BB0_29:
	setp.eq.s32 	%p21, %r32, 0;
	@%p21 bra 	$L__BB0_34;
	setp.eq.s32 	%p22, %r32, 1;
	@%p22 bra 	$L__BB0_32;
	mad.lo.s32 	%r99, %r148, %r71, %r2;
	mul.wide.s32 	%rd111, %r99, 8;
	add.s64 	%rd112, %rd2, %rd111;
	ld.global.f64 	%fd127, [%rd112];
	mad.lo.s32 	%r100, %r148, %r3, %r37;
	mul.f64 	%fd128, %fd3, %fd127;
	mul.wide.s32 	%rd113, %r100, 8;
	add.s64 	%rd114, %rd1, %rd113;
	ld.global.f64 	%fd129, [%rd114];
	ld.global.f64 	%fd130, [%rd9];
	fma.rn.f64 	%fd131, %fd128, %fd129, %fd130;
	st.global.f64 	[%rd9], %fd131;
	add.s64 	%rd115, %rd114, %rd10;
	ld.global.f64 	%fd132, [%rd115];
	ld.global.f64 	%fd133, [%rd11];
	fma.rn.f64 	%fd134, %fd128, %fd132, %fd133;
	st.global.f64 	[%rd11], %fd134;
	add.s64 	%rd116, %rd115, %rd10;
	ld.global.f64 	%fd135, [%rd116];
	ld.global.f64 	%fd136, [%rd12];
	fma.rn.f64 	%fd137, %fd128, %fd135, %fd136;
	st.global.f64 	[%rd12], %fd137;
	add.s64 	%rd117, %rd112, %rd10;
	ld.global.f64 	%fd138, [%rd117];
	mul.f64 	%fd139, %fd3, %fd138;
	add.s64 	%rd118, %rd116, %rd10;
	ld.global.f64 	%fd140, [%rd118];
	ld.global.f64 	%fd141, [%rd9];
	fma.rn.f64 	%fd142, %fd139, %fd140, %fd141;
	st.global.f64 	[%rd9], %fd142;
	add.s64 	%rd119, %rd118, %rd10;
	ld.global.f64 	%fd143, [%rd119];
	ld.global.f64 	%fd144, [%rd11];
	fma.rn.f64 	%fd145, %fd139, %fd143, %fd144;
	st.global.f64 	[%rd11], %fd145;
	add.s64 	%rd120, %rd119, %rd10;
	ld.global.f64 	%fd146, [%rd120];
	ld.global.f64 	%fd147, [%rd12];
	fma.rn.f64 	%fd148, %fd139, %fd146, %fd147;
	st.global.f64 	[%rd12], %fd148;
	add.s32 	%r148, %r148, 2;
$L__BB0_32:
	setp.eq.s32 	%p23, %r34, 0;
	@%p23 bra 	$L__BB0_34;
	mad.lo.s32 	%r101, %r148, %r71, %r2;
	mul.wide.s32 	%rd121, %r101, 8;
	add.s64 	%rd122, %rd2, %rd121;
	ld.global.f64 	%fd149, [%rd122];
	mad.lo.s32 	%r102, %r148, %r3, %r37;
	mul.f64 	%fd150, %fd3, %fd149;
	mul.wide.s32 	%rd123, %r102, 8;
	add.s64 	%rd124, %rd1, %rd123;
	ld.global.f64 	%fd151, [%rd124];
	ld.global.f64 	%fd152, [%rd9];
	fma.rn.f64 	%fd153, %fd150, %fd151, %fd152;
	st.global.f64 	[%rd9], %fd153;
	add.s64 	%rd125, %rd124, %rd10;
	ld.global.f64 	%fd154, [%rd125];
	ld.global.f64 	%fd155, [%rd11];
	fma.rn.f64 	%fd156, %fd150, %fd154, %fd155;
	st.global.f64 	[%rd11], %fd156;
	add.s64 	%rd126, %rd125, %rd10;
	ld.global.f64 	%fd157, [%rd126];
	ld.global.f64 	%fd158, [%rd12];
	fma.rn.f64 	%fd159, %fd150, %fd157, %fd158;
	st.global.f64 	[%rd12], %fd159;
$L__BB0_34:
	add.s32 	%r145, %r145, 1;
	setp.ne.s32 	%p24, %r145, %r72;
	@%p24 bra 	$L__BB0_26;
	add.s32 	%r2, %r2, %r5;
	setp.lt.s32 	%p25, %r2, %r71;
	@%p25 bra 	$L__BB0_25;
	bra.uni 	$L__BB0_59;
$L__BB0_36:
	ld.param.u32 	%r126, [_Z20no_2e_tmpB_os_kerneliiiiPdS_S_S__param_3];
	setp.ge.s32 	%p4, %r73, %r126;
	@%p4 bra 	$L__BB0_49;
	ld.param.u32 	%r127, [_Z20no_2e_tmpB_os_kerneliiiiPdS_S_S__param_3];
	sub.s32 	%r83, %r127, %r73;
	and.b32  	%r45, %r83, 3;
	sub.s32 	%r46, %r73, %r127;
	and.b32  	%r47, %r83, -4;
	and.b32  	%r48, %r83, 1;
	mul.wide.s32 	%rd14, %r71, 8;
$L__BB0_38:
	mul.wide.s32 	%rd51, %r2, 8;
	add.s64 	%rd52, %rd4, %rd51;
	ld.global.f64 	%fd5, [%rd52];
	mul.f64 	%fd4, %fd5, 0d3FE0000000000000;
	mov.b32 	%r150, 0;
$L__BB0_39:
	setp.gt.u32 	%p11, %r46, -4;
	mad.lo.s32 	%r85, %r150, %r3, %r2;
	mul.wide.s32 	%rd53, %r85, 8;
	add.s64 	%rd13, %rd3, %rd53;
	mov.b64 	%rd54, 0;
	st.global.u64 	[%rd13], %rd54;
	add.s64 	%rd15, %rd13, %rd14;
	st.global.u64 	[%rd15], %rd54;
	add.s64 	%rd16, %rd15, %rd14;
	st.global.u64 	[%rd16], %rd54;
	mad.lo.s32 	%r51, %r4, %r150, %r2;
	mov.u32 	%r153, %r73;
	@%p11 bra 	$L__BB0_42;
	mov.b32 	%r152, 0;
	mov.u32 	%r153, %r73;
$L__BB0_41:
	.pragma "nounroll";
	mad.lo.s32 	%r87, %r153, %r71, %r2;
	mul.wide.s32 	%rd55, %r87, 8;
	add.s64 	%rd56, %rd2, %rd55;
	ld.global.f64 	%fd6, [%rd56];
	mad.lo.s32 	%r88, %r153, %r3, %r51;
	mul.f64 	%fd7, %fd4, %fd6;
	mul.wide.s32 	%rd57, %r88, 8;
	add.s64 	%rd58, %rd1, %rd57;
	ld.global.f64 	%fd8, [%rd58];
	ld.global.f64 	%fd9, [%rd13];
	fma.rn.f64 	%fd10, %fd7, %fd8, %fd9;
	st.global.f64 	[%rd13], %fd10;
	add.s64 	%rd59, %rd58, %rd14;
	ld.global.f64 	%fd11, [%rd59];
	ld.global.f64 	%fd12, [%rd15];
	fma.rn.f64 	%fd13, %fd7, %fd11, %fd12;
	st.global.f64 	[%rd15], %fd13;
	add.s64 	%rd60, %rd59, %rd14;
	ld.global.f64 	%fd14, [%rd60];
	ld.global.f64 	%fd15, [%rd16];
	fma.rn.f64 	%fd16, %fd7, %fd14, %fd15;
	st.global.f64 	[%rd16], %fd16;
	add.s64 	%rd61, %rd56, %rd14;
	ld.global.f64 	%fd17, [%rd61];
	mul.f64 	%fd18, %fd4, %fd17;
	add.s64 	%rd62, %rd60, %rd14;
	ld.global.f64 	%fd19, [%rd62];
	ld.global.f64 	%fd20, [%rd13];
	fma.rn.f64 	%fd21, %fd18, %fd19, %fd20;
	st.global.f64 	[%rd13], %fd21;
	add.s64 	%rd63, %rd62, %rd14;
	ld.global.f64 	%fd22, [%rd63];
	ld.global.f64 	%fd23, [%rd15];
	fma.rn.f64 	%fd24, %fd18, %fd22, %fd23;
	st.global.f64 	[%rd15], %fd24;
	add.s64 	%rd64, %rd63, %rd14;
	ld.global.f64 	%fd25, [%rd64];
	ld.global.f64 	%fd26, [%rd16];
	fma.rn.f64 	%fd27, %fd18, %fd25, %fd26;
	st.global.f64 	[%rd16], %fd27;
	add.s64 	%rd65, %rd61, %rd14;
	ld.global.f64 	%fd28, [%rd65];
	mul.f64 	%fd29, %fd4, %fd28;
	add.s64 	%rd66, %rd64, %rd14;
	ld.global.f64 	%fd30, [%rd66];
	ld.global.f64 	%fd31, [%rd13];
	fma.rn.f64 	%fd32, %fd29, %fd30, %fd31;
	st.global.f64 	[%rd13], %fd32;
	add.s64 	%rd67, %rd66, %rd14;
	ld.global.f64 	%fd33, [%rd67];
	ld.global.f64 	%fd34, [%rd15];
	fma.rn.f64 	%fd35, %fd29, %fd33, %fd34;
	st.global.f64 	[%rd15], %fd35;
	add.s64 	%rd68, %rd67, %rd14;
	ld.global.f64 	%fd36, [%rd68];
	ld.global.f64 	%fd37, [%rd16];
	fma.rn.f64 	%fd38, %fd29, %fd36, %fd37;
	st.global.f64 	[%rd16], %fd38;
	add.s64 	%rd69, %rd65, %rd14;
	ld.global.f64 	%fd39, [%rd69];
	mul.f64 	%fd40, %fd4, %fd39;
	add.s64 	%rd70, %rd68, %rd14;
	ld.global.f64 	%fd41, [%rd70];
	ld.global.f64 	%fd42, [%rd13];
	fma.rn.f64 	%fd43, %fd40, %fd41, %fd42;
	st.global.f64 	[%rd13], %fd43;
	add.s64 	%rd71, %rd70, %rd14;
	ld.global.f64 	%fd44, [%rd71];
	ld.global.f64 	%fd45, [%rd15];
	fma.rn.f64 	%fd46, %fd40, %fd44, %fd45;
	st.global.f64 	[%rd15], %fd46;
	add.s64 	%rd72, %rd71, %rd14;
	ld.global.f64 	%fd47, [%rd72];
	ld.global.f64 	%fd48, [%rd16];
	fma.rn.f64 	%fd49, %fd40, %fd47, %fd48;
	st.global.f64 	[%rd16], %fd49;
	add.s32 	%r153, %r153, 4;
	add.s32 	%r152, %r152, 4;
	setp.ne.s32 	%p12, %r152, %r47;
	@%p12 bra 	$L__BB0_41;
$L__BB0_42:
	setp.eq.s32 	%p13, %r45, 0;
	@%p13 bra 	$L__BB0_47;
	setp.eq.s32 	%p14, %r45, 1;
	@%p14 bra 	$L__BB0_45;
	mad.lo.s32 	%r89, %r153, %r71, %r2;
	mul.wide.s32 	%rd73, %r89, 8;
	add.s64 	%rd74, %rd2, %rd73;
	ld.global.f64 	%fd50, [%rd74];
	mad.lo.s32 	%r90, %r153, %r3, %r51;
	mul.f64 	%fd51, %fd4, %fd50;
	mul.wide.s32 	%rd75, %r90, 8;
	add.s64 	%rd76, %rd1, %rd75;
	ld.global.f64 	%fd52, [%rd76];
	ld.global.f64 	%fd53, [%rd13];
	fma.rn.f64 	%fd54, %fd51, %fd52, %fd53;
	st.global.f64 	[%rd13], %fd54;
	add.s64 	%rd77, %rd76, %rd14;
	ld.global.f64 	%fd55, [%rd77];
	ld.global.f64 	%fd56, [%rd15];
	fma.rn.f64 	%fd57, %fd51, %fd55, %fd56;
	st.global.f64 	[%rd15], %fd57;
	add.s64 	%rd78, %rd77, %rd14;
	ld.global.f64 	%fd58, [%rd78];
	ld.global.f64 	%fd59, [%rd16];
	fma.rn.f64 	%fd60, %fd51, %fd58, %fd59;
	st.global.f64 	[%rd16], %fd60;
	add.s64 	%rd79, %rd74, %rd14;
	ld.global.f64 	%fd61, [%rd79];
	mul.f64 	%fd62, %fd4, %fd61;
	add.s64 	%rd80, %rd78, %rd14;
	ld.global.f64 	%fd63, [%rd80];
	ld.global.f64 	%fd64, [%rd13];
	fma.rn.f64 	%fd65, %fd62, %fd63, %fd64;
	st.global.f64 	[%rd13], %fd65;
	add.s64 	%rd81, %rd80, %rd14;
	ld.global.f64 	%fd66, [%rd81];
	ld.global.f64 	%fd67, [%rd15];
	fma.rn.f64 	%fd68, %fd62, %fd66, %fd67;
	st.global.f64 	[%rd15], %fd68;
	add.s64 	%rd82, %rd81, %rd14;
	ld.global.f64 	%fd69, [%rd82];
	ld.global.f64 	%fd70, [%rd16];
	fma.rn.f64 	%fd71, %fd62, %fd69, %fd70;
	st.global.f64 	[%rd16], %fd71;
	add.s32 	%r153, %r153, 2;
$L__BB0_45:
	setp.eq.s32 	%p15, %r48, 0;
	@%p15 bra 	$L__BB0_47;
	mad.lo.s32 	%r91, %r153, %r71, %r2;
	mul.wide.s32 	%rd83, %r91, 8;
	add.s64 	%rd84, %rd2, %rd83;
	ld.global.f64 	%fd72, [%rd84];
	mad.lo.s32 	%r92, %r153, %r3, %r51;
	mul.f64 	%fd73, %fd4, %fd72;
	mul.wide.s32 	%rd85, %r92, 8;
	add.s64 	%rd86, %rd1, %rd85;
	ld.global.f64 	%fd74, [%rd86];
	ld.global.f64 	%fd75, [%rd13];
	fma.rn.f64 	%fd76, %fd73, %fd74, %fd75;
	st.global.f64 	[%rd13], %fd76;
	add.s64 	%rd87, %rd86, %rd14;
	ld.global.f64 	%fd77, [%rd87];
	ld.global.f64 	%fd78, [%rd15];
	fma.rn.f64 	%fd79, %fd73, %fd77, %fd78;
	st.global.f64 	[%rd15], %fd79;
	add.s64 	%rd88, %rd87, %rd14;
	ld.global.f64 	%fd80, [%rd88];
	ld.global.f64 	%fd81, [%rd16];
	fma.rn.f64 	%fd82, %fd73, %fd80, %fd81;
	st.global.f64 	[%rd16], %fd82;
$L__BB0_47:
	add.s32 	%r150, %r150, 1;
	setp.ne.s32 	%p16, %r150, %r72;
	@%p16 bra 	$L__BB0_39;
	add.s32 	%r2, %r2, %r5;
	setp.lt.s32 	%p17, %r2, %r71;
	@%p17 bra 	$L__BB0_38;
	bra.uni 	$L__BB0_59;
$L__BB0_49:
	and.b32  	%r61, %r72, 3;
	and.b32  	%r62, %r72, 2147483644;
	and.b32  	%r63, %r72, 1;
	mul.wide.s32 	%rd48, %r71, 8;
$L__BB0_50:
	setp.lt.u32 	%p5, %r72, 4;
	mov.b32 	%r158, 0;
	@%p5 bra 	$L__BB0_53;
	mov.b32 	%r156, 0;
$L__BB0_52:
	.pragma "nounroll";
	mad.lo.s32 	%r80, %r156, %r3, %r2;
	mul.wide.s32 	%rd21, %r80, 8;
	add.s64 	%rd22, %rd3, %rd21;
	mov.b64 	%rd23, 0;
	st.global.u64 	[%rd22], %rd23;
	add.s64 	%rd25, %rd22, %rd48;
	st.global.u64 	[%rd25], %rd23;
	add.s64 	%rd26, %rd25, %rd48;
	st.global.u64 	[%rd26], %rd23;
	add.s64 	%rd27, %rd26, %rd48;
	st.global.u64 	[%rd27], %rd23;
	add.s64 	%rd28, %rd27, %rd48;
	st.global.u64 	[%rd28], %rd23;
	add.s64 	%rd29, %rd28, %rd48;
	st.global.u64 	[%rd29], %rd23;
	add.s64 	%rd30, %rd29, %rd48;
	st.global.u64 	[%rd30], %rd23;
	add.s64 	%rd31, %rd30, %rd48;
	st.global.u64 	[%rd31], %rd23;
	add.s64 	%rd32, %rd31, %rd48;
	st.global.u64 	[%rd32], %rd23;
	add.s64 	%rd33, %rd32, %rd48;
	st.global.u64 	[%rd33], %rd23;
	add.s64 	%rd34, %rd33, %rd48;
	st.global.u64 	[%rd34], %rd23;
	add.s64 	%rd35, %rd34, %rd48;
	st.global.u64 	[%rd35], %rd23;
	add.s32 	%r156, %r156, 4;
	setp.ne.s32 	%p6, %r156, %r62;
	mov.u32 	%r158, %r62;
	@%p6 bra 	$L__BB0_52;
$L__BB0_53:
	setp.eq.s32 	%p7, %r61, 0;
	@%p7 bra 	$L__BB0_58;
	setp.eq.s32 	%p8, %r61, 1;
	@%p8 bra 	$L__BB0_56;
	mad.lo.s32 	%r81, %r158, %r3, %r2;
	mul.wide.s32 	%rd36, %r81, 8;
	add.s64 	%rd37, %rd3, %rd36;
	mov.b64 	%rd38, 0;
	st.global.u64 	[%rd37], %rd38;
	add.s64 	%rd40, %rd37, %rd48;
	st.global.u64 	[%rd40], %rd38;
	add.s64 	%rd41, %rd40, %rd48;
	st.global.u64 	[%rd41], %rd38;
	add.s64 	%rd42, %rd41, %rd48;
	st.global.u64 	[%rd42], %rd38;
	add.s64 	%rd43, %rd42, %rd48;
	st.global.u64 	[%rd43], %rd38;
	add.s64 	%rd44, %rd43, %rd48;
	st.global.u64 	[%rd44], %rd38;
	add.s32 	%r158, %r158, 2;
$L__BB0_56:
	setp.eq.s32 	%p9, %r63, 0;
	@%p9 bra 	$L__BB0_58;
	mad.lo.s32 	%r82, %r158, %r3, %r2;
	mul.wide.s32 	%rd45, %r82, 8;
	add.s64 	%rd46, %rd3, %rd45;
	mov.b64 	%rd47, 0;
	st.global.u64 	[%rd46], %rd47;
	add.s64 	%rd49, %rd46, %rd48;
	st.global.u64 	[%rd49], %rd47;
	add.s64 	%rd50, %rd49, %rd48;
	st.global.u64 	[%rd50], %rd47;
$L__BB0_58:
	add.s32 	%r2, %r2, %r5;
	setp.lt.s32 	%p10, %r2, %r71;
	@%p10 bra 	$L__BB0_50;
$L__BB0_59:
	ret;

}


// ===== COMPILED SASS (sm_100) =====

	.target	sm_100

	.elftype	@"ET_EXEC"


//--------------------- .note.nv.tkinfo           --------------------------
	.section	.note.nv.tkinfo,"",@"SHT_NOTE"
	.sectionflags	@"SHF_NOTE_NV_TKINFO"
	.tkinfo
        /*0018*/ 	.word	0x00000002
        /*0030*/ 	.string	""
        /*0030*/ 	.string	"ptxas"
        /*0030*/ 	.string	"Cuda compilation tools, release 13.0, V13.0.88"
        /*0030*/ 	.string	"Build cuda_13.0.r13.0/compiler.36424714_0"
        /*0030*/ 	.string	"-arch sm_100 -m 64 "



//--------------------- .note.nv.cuinfo           --------------------------
	.section	.note.nv.cuinfo,"",@"SHT_NOTE"
	.sectionflags	@"SHF_NOTE_NV_CUINFO"
        /*0018*/ 	.short	0x0002
        /*001a*/ 	.short	0x0064
        /*001c*/ 	.short	0x0082
	.zero		2


//--------------------- .nv.info                  --------------------------
	.section	.nv.info,"",@"SHT_CUDA_INFO"
	.align	4


	//----- nvinfo : EIATTR_REGCOUNT
	.align		4
        /*0000*/ 	.byte	0x04, 0x2f
        /*0002*/ 	.short	(.L_1 - .L_0)
	.align		4
.L_0:
        /*0004*/ 	.word	index@(_Z20no_2e_tmpB_os_kerneliiiiPdS_S_S_)
        /*0008*/ 	.word	0x00000028


	//----- nvinfo : EIATTR_FRAME_SIZE
	.align		4
.L_1:
        /*000c*/ 	.byte	0x04, 0x11
        /*000e*/ 	.short	(.L_3 - .L_2)
	.align		4
.L_2:
        /*0010*/ 	.word	index@(_Z20no_2e_tmpB_os_kerneliiiiPdS_S_S_)
        /*0014*/ 	.word	0x00000000


	//----- nvinfo : EIATTR_MIN_STACK_SIZE
	.align		4
.L_3:
        /*0018*/ 	.byte	0x04, 0x12
        /*001a*/ 	.short	(.L_5 - .L_4)
	.align		4
.L_4:
        /*001c*/ 	.word	index@(_Z20no_2e_tmpB_os_kerneliiiiPdS_S_S_)
        /*0020*/ 	.word	0x00000000
.L_5:


//--------------------- .nv.compat                --------------------------
	.section	.nv.compat,"",@"SHT_CUDA_COMPAT_INFO"
	.align	4
        /*0000*/ 	.byte	0x02, 0x09, 0x00, 0x00, 0x02, 0x02, 0x01, 0x00, 0x02, 0x05, 0x05, 0x00, 0x03, 0x07, 0x01, 0x01
        /*0010*/ 	.byte	0x02, 0x03, 0x00, 0x00, 0x02, 0x06, 0x01, 0x00, 0x04, 0x0b, 0x08, 0x00, 0x01, 0x00, 0x00, 0x00
        /*0020*/ 	.byte	0x00, 0x00, 0x00, 0x00


//--------------------- .nv.info._Z20no_2e_tmpB_os_kerneliiiiPdS_S_S_ --------------------------
	.section	.nv.info._Z20no_2e_tmpB_os_kerneliiiiPdS_S_S_,"",@"SHT_CUDA_INFO"
	.sectionflags	@""
	.align	4


	//----- nvinfo : EIATTR_CUDA_API_VERSION
	.align		4
        /*0000*/ 	.byte	0x04, 0x37
        /*0002*/ 	.short	(.L_7 - .L_6)
.L_6:
        /*0004*/ 	.word	0x00000082


	//----- nvinfo : EIATTR_KPARAM_INFO
	.align		4
.L_7:
        /*0008*/ 	.byte	0x04, 0x17
        /*000a*/ 	.short	(.L_9 - .L_8)
.L_8:
        /*000c*/ 	.word	0x00000000
        /*0010*/ 	.short	0x0007
        /*0012*/ 	.short	0x0028
        /*0014*/ 	.byte	0x00, 0xf5, 0x21, 0x00


	//----- nvinfo : EIATTR_KPARAM_INFO
	.align		4
.L_9:
        /*0018*/ 	.byte	0x04, 0x17
        /*001a*/ 	.short	(.L_11 - .L_10)
.L_10:
        /*001c*/ 	.word	0x00000000
        /*0020*/ 	.short	0x0006
        /*0022*/ 	.short	0x0020
        /*0024*/ 	.byte	0x00, 0xf5, 0x21, 0x00


	//----- nvinfo : EIATTR_KPARAM_INFO
	.align		4
.L_11:
        /*0028*/ 	.byte	0x04, 0x17
        /*002a*/ 	.short	(.L_13 - .L_12)
.L_12:
        /*002c*/ 	.word	0x00000000
        /*0030*/ 	.short	0x0005
        /*0032*/ 	.short	0x0018
        /*0034*/ 	.byte	0x00, 0xf5, 0x21, 0x00


	//----- nvinfo : EIATTR_KPARAM_INFO
	.align		4
.L_13:
        /*0038*/ 	.byte	0x04, 0x17
        /*003a*/ 	.short	(.L_15 - .L_14)
.L_14:
        /*003c*/ 	.word	0x00000000
        /*0040*/ 	.short	0x0004
        /*0042*/ 	.short	0x0010
        /*0044*/ 	.byte	0x00, 0xf5, 0x21, 0x00


	//----- nvinfo : EIATTR_KPARAM_INFO
	.align		4
.L_15:
        /*0048*/ 	.byte	0x04, 0x17
        /*004a*/ 	.short	(.L_17 - .L_16)
.L_16:
        /*004c*/ 	.word	0x00000000
        /*0050*/ 	.short	0x0003
        /*0052*/ 	.short	0x000c
        /*0054*/ 	.byte	0x00, 0xf0, 0x11, 0x00


	//----- nvinfo : EIATTR_KPARAM_INFO
	.align		4
.L_17:
        /*0058*/ 	.byte	0x04, 0x17
        /*005a*/ 	.short	(.L_19 - .L_18)
.L_18:
        /*005c*/ 	.word	0x00000000
        /*0060*/ 	.short	0x0002
        /*0062*/ 	.short	0x0008
        /*0064*/ 	.byte	0x00, 0xf0, 0x11, 0x00


	//----- nvinfo : EIATTR_KPARAM_INFO
	.align		4
.L_19:
        /*0068*/ 	.byte	0x04, 0x17
        /*006a*/ 	.short	(.L_21 - .L_20)
.L_20:
        /*006c*/ 	.word	0x00000000
        /*0070*/ 	.short	0x0001
        /*0072*/ 	.short	0x0004
        /*0074*/ 	.byte	0x00, 0xf0, 0x11, 0x00


	//----- nvinfo : EIATTR_KPARAM_INFO
	.align		4
.L_21:
        /*0078*/ 	.byte	0x04, 0x17
        /*007a*/ 	.short	(.L_23 - .L_22)
.L_22:
        /*007c*/ 	.word	0x00000000
        /*0080*/ 	.short	0x0000
        /*0082*/ 	.short	0x0000
        /*0084*/ 	.byte	0x00, 0xf0, 0x11, 0x00


	//----- nvinfo : EIATTR_SPARSE_MMA_MASK
	.align		4
.L_23:
        /*0088*/ 	.byte	0x03, 0x50
        /*008a*/ 	.short	0x0000


	//----- nvinfo : EIATTR_MAXREG_COUNT
	.align		4
        /*008c*/ 	.byte	0x03, 0x1b
        /*008e*/ 	.short	0x00ff


	//----- nvinfo : EIATTR_MERCURY_ISA_VERSION
	.align		4
        /*0090*/ 	.byte	0x03, 0x5f
        /*0092*/ 	.short	0x0101


	//----- nvinfo : EIATTR_VRC_CTA_INIT_COUNT
	.align		4
        /*0094*/ 	.byte	0x02, 0x4a
	.zero		1
	.zero		1


	//----- nvinfo : EIATTR_EXIT_INSTR_OFFSETS
	.align		4
        /*0098*/ 	.byte	0x04, 0x1c
        /*009a*/ 	.short	(.L_25 - .L_24)


	//   ....[0]....
.L_24:
        /*009c*/ 	.word	0x00000070


	//   ....[1]....
        /*00a0*/ 	.word	0x000000c0


	//   ....[2]....
        /*00a4*/ 	.word	0x000016f0


	//   ....[3]....
        /*00a8*/ 	.word	0x00002200


	//   ....[4]....
        /*00ac*/ 	.word	0x00002d80


	//   ....[5]....
        /*00b0*/ 	.word	0x00003220


	//----- nvinfo : EIATTR_CRS_STACK_SIZE
	.align		4
.L_25:
        /*00b4*/ 	.byte	0x04, 0x1e
        /*00b6*/ 	.short	(.L_27 - .L_26)
.L_26:
        /*00b8*/ 	.word	0x00000000


	//----- nvinfo : EIATTR_CBANK_PARAM_SIZE
	.align		4
.L_27:
        /*00bc*/ 	.byte	0x03, 0x19
        /*00be*/ 	.short	0x0030


	//----- nvinfo : EIATTR_PARAM_CBANK
	.align		4
        /*00c0*/ 	.byte	0x04, 0x0a
        /*00c2*/ 	.short	(.L_29 - .L_28)
	.align		4
.L_28:
        /*00c4*/ 	.word	index@(.nv.constant0._Z20no_2e_tmpB_os_kerneliiiiPdS_S_S_)
        /*00c8*/ 	.short	0x0380
        /*00ca*/ 	.short	0x0030


	//----- nvinfo : EIATTR_SW_WAR
	.align		4
.L_29:
        /*00cc*/ 	.byte	0x04, 0x36
        /*00ce*/ 	.short	(.L_31 - .L_30)
.L_30:
        /*00d0*/ 	.word	0x00000008
.L_31:


//--------------------- .nv.callgraph             --------------------------
	.section	.nv.callgraph,"",@"SHT_CUDA_CALLGRAPH"
	.align	4
	.sectionentsize	8
	.align		4
        /*0000*/ 	.word	0x00000000
	.align		4
        /*0004*/ 	.word	0xffffffff
	.align		4
        /*0008*/ 	.word	0x00000000
	.align		4
        /*000c*/ 	.word	0xfffffffe
	.align		4
        /*0010*/ 	.word	0x00000000
	.align		4
        /*0014*/ 	.word	0xfffffffd
	.align		4
        /*0018*/ 	.word	0x00000000
	.align		4
        /*001c*/ 	.word	0xfffffffc


//--------------------- .text._Z20no_2e_tmpB_os_kerneliiiiPdS_S_S_ --------------------------
	.section	.text._Z20no_2e_tmpB_os_kerneliiiiPdS_S_S_,"ax",@progbits
	.align	128
        .global         _Z20no_2e_tmpB_os_kerneliiiiPdS_S_S_
        .type           _Z20no_2e_tmpB_os_kerneliiiiPdS_S_S_,@function
        .size           _Z20no_2e_tmpB_os_kerneliiiiPdS_S_S_,(.L_x_31 - _Z20no_2e_tmpB_os_kerneliiiiPdS_S_S_)
        .other          _Z20no_2e_tmpB_os_kerneliiiiPdS_S_S_,@"STO_CUDA_ENTRY STV_DEFAULT"
_Z20no_2e_tmpB_os_kerneliiiiPdS_S_S_:
.text._Z20no_2e_tmpB_os_kerneliiiiPdS_S_S_:
[----:B------:R-:W-:Y:S01]  /*0000*/  LDC R1, c[0x0][0x37c] ;  /* 0x0000df00ff017b82 */ /* 0x000fe20000000800 */
[----:B------:R-:W0:Y:S07]  /*0010*/  S2R R3, SR_TID.X ;  /* 0x0000000000037919 */ /* 0x000e2e0000002100 */
[----:B------:R-:W0:Y:S01]  /*0020*/  S2UR UR4, SR_CTAID.X ;  /* 0x00000000000479c3 */ /* 0x000e220000002500 */
[----:B------:R-:W1:Y:S07]  /*0030*/  LDCU UR5, c[0x0][0x380] ;  /* 0x00007000ff0577ac */ /* 0x000e6e0008000800 */
[----:B------:R-:W0:Y:S02]  /*0040*/  LDC R0, c[0x0][0x360] ;  /* 0x0000d800ff007b82 */ /* 0x000e240000000800 */
[----:B0-----:R-:W-:-:S05]  /*0050*/  IMAD R3, R0, UR4, R3 ;  /* 0x0000000400037c24 */ /* 0x001fca000f8e0203 */
[----:B-1----:R-:W-:-:S13]  /*0060*/  ISETP.GE.AND P0, PT, R3, UR5, PT ;  /* 0x0000000503007c0c */ /* 0x002fda000bf06270 */
[----:B------:R-:W-:Y:S05]  /*0070*/  @P0 EXIT ;  /* 0x000000000000094d */ /* 0x000fea0003800000 */
[----:B------:R-:W0:Y:S01]  /*0080*/  LDC R4, c[0x0][0x384] ;  /* 0x0000e100ff047b82 */ /* 0x000e220000000800 */
[----:B------:R-:W1:Y:S02]  /*0090*/  LDCU UR4, c[0x0][0x370] ;  /* 0x00006e00ff0477ac */ /* 0x000e640008000800 */
[----:B-1----:R-:W-:Y:S01]  /*00a0*/  IMAD R0, R0, UR4, RZ ;  /* 0x0000000400007c24 */ /* 0x002fe2000f8e02ff */
[----:B0-----:R-:W-:-:S13]  /*00b0*/  ISETP.GE.AND P0, PT, R4, 0x1, PT ;  /* 0x000000010400780c */ /* 0x001fda0003f06270 */
[----:B------:R-:W-:Y:S05]  /*00c0*/  @!P0 EXIT ;  /* 0x000000000000894d */ /* 0x000fea0003800000 */
[----:B------:R-:W0:Y:S01]  /*00d0*/  LDCU UR4, c[0x0][0x388] ;  /* 0x00007100ff0477ac */ /* 0x000e220008000800 */
[----:B------:R-:W-:Y:S01]  /*00e0*/  UIMAD UR6, UR5, 0x3, URZ ;  /* 0x00000003050678a4 */ /* 0x000fe2000f8e02ff */
[----:B------:R-:W1:Y:S05]  /*00f0*/  LDCU.64 UR8, c[0x0][0x358] ;  /* 0x00006b00ff0877ac */ /* 0x000e6a0008000a00 */
[----:B------:R-:W-:Y:S01]  /*0100*/  IMAD R2, R4, UR6, RZ ;  /* 0x0000000604027c24 */ /* 0x000fe2000f8e02ff */
[----:B0-----:R-:W-:-:S09]  /*0110*/  UISETP.GE.AND UP0, UPT, UR4, 0x1, UPT ;  /* 0x000000010400788c */ /* 0x001fd2000bf06270 */
[----:B-1----:R-:W-:Y:S05]  /*0120*/  BRA.U !UP0, `(.L_x_0) ;  /* 0x0000002108387547 */ /* 0x002fea000b800000 */
[----:B------:R-:W0:Y:S02]  /*0130*/  LDCU UR5, c[0x0][0x38c] ;  /* 0x00007180ff0577ac */ /* 0x000e240008000800 */
[----:B0-----:R-:W-:-:S09]  /*0140*/  UISETP.GE.AND UP0, UPT, UR4, UR5, UPT ;  /* 0x000000050400728c */ /* 0x001fd2000bf06270 */
[----:B------:R-:W-:Y:S05]  /*0150*/  BRA.U UP0, `(.L_x_1) ;  /* 0x0000001500687547 */ /* 0x000fea000b800000 */
[----:B------:R-:W-:Y:S01]  /*0160*/  UIADD3 UR4, UPT, UPT, -UR4, UR5, URZ ;  /* 0x0000000504047290 */ /* 0x000fe2000fffe1ff */
[----:B------:R-:W0:Y:S03]  /*0170*/  LDCU UR7, c[0x0][0x380] ;  /* 0x00007000ff0777ac */ /* 0x000e260008000800 */
[----:B------:R-:W-:-:S12]  /*0180*/  ULOP3.LUT UR4, UR4, 0xfffffffc, URZ, 0xc0, !UPT ;  /* 0xfffffffc04047892 */ /* 0x000fd8000f8ec0ff */
.L_x_11:
[----:B-1----:R-:W1:Y:S02]  /*0190*/  LDC.64 R18, c[0x0][0x390] ;  /* 0x0000e400ff127b82 */ /* 0x002e640000000a00 */
[----:B-1----:R-:W-:-:S06]  /*01a0*/  IMAD.WIDE R18, R3, 0x8, R18 ;  /* 0x0000000803127825 */ /* 0x002fcc00078e0212 */
[----:B--2---:R-:W2:Y:S01]  /*01b0*/  LDG.E.64 R18, desc[UR8][R18.64] ;  /* 0x0000000812127981 */ /* 0x004ea2000c1e1b00 */
[----:B------:R-:W-:Y:S01]  /*01c0*/  MOV R4, RZ ;  /* 0x000000ff00047202 */ /* 0x000fe20000000f00 */
[----:B--234-:R-:W-:-:S11]  /*01d0*/  DMUL R16, R18, 0.5 ;  /* 0x3fe0000012107828 */ /* 0x01cfd60000000000 */
.L_x_10:
[----:B-1234-:R-:W1:Y:S01]  /*01e0*/  LDC.64 R14, c[0x0][0x3a8] ;  /* 0x0000ea00ff0e7b82 */ /* 0x01ee620000000a00 */
[----:B------:R-:W2:Y:S01]  /*01f0*/  LDCU UR5, c[0x0][0x380] ;  /* 0x00007000ff0577ac */ /* 0x000ea20008000800 */
[----:B------:R-:W-:Y:S01]  /*0200*/  IMAD R5, R4, UR6, R3 ;  /* 0x0000000604057c24 */ /* 0x000fe2000f8e0203 */
[----:B------:R-:W-:-:S05]  /*0210*/  MOV R28, RZ ;  /* 0x000000ff001c7202 */ /* 0x000fca0000000f00 */
[----:B------:R-:W3:Y:S01]  /*0220*/  LDC R7, c[0x0][0x388] ;  /* 0x0000e200ff077b82 */ /* 0x000ee20000000800 */
[----:B--2---:R-:W-:Y:S01]  /*0230*/  MOV R6, UR5 ;  /* 0x0000000500067c02 */ /* 0x004fe20008000f00 */
[----:B-1----:R-:W-:-:S04]  /*0240*/  IMAD.WIDE R14, R5, 0x8, R14 ;  /* 0x00000008050e7825 */ /* 0x002fc800078e020e */
[----:B------:R-:W-:Y:S01]  /*0250*/  IMAD R5, R4, R2, R3 ;  /* 0x0000000204057224 */ /* 0x000fe200078e0203 */
[----:B------:R1:W-:Y:S01]  /*0260*/  STG.E.64 desc[UR8][R14.64], RZ ;  /* 0x000000ff0e007986 */ /* 0x0003e2000c101b08 */
[----:B------:R-:W-:Y:S01]  /*0270*/  IMAD.WIDE R12, R6, 0x8, R14 ;  /* 0x00000008060c7825 */ /* 0x000fe200078e020e */
[----:B---3--:R-:W-:-:S04]  /*0280*/  ISETP.GE.U32.AND P0, PT, R7, 0x4, PT ;  /* 0x000000040700780c */ /* 0x008fc80003f06070 */
[----:B------:R1:W-:Y:S01]  /*0290*/  STG.E.64 desc[UR8][R12.64], RZ ;  /* 0x000000ff0c007986 */ /* 0x0003e2000c101b08 */
[----:B------:R-:W-:-:S05]  /*02a0*/  IMAD.WIDE R10, R6, 0x8, R12 ;  /* 0x00000008060a7825 */ /* 0x000fca00078e020c */
[----:B------:R1:W-:Y:S03]  /*02b0*/  STG.E.64 desc[UR8][R10.64], RZ ;  /* 0x000000ff0a007986 */ /* 0x0003e6000c101b08 */
[----:B------:R-:W-:Y:S05]  /*02c0*/  @!P0 BRA `(.L_x_2) ;  /* 0x0000000400548947 */ /* 0x000fea0003800000 */
[----:B------:R-:W-:Y:S02]  /*02d0*/  LOP3.LUT R7, R7, 0x7ffffffc, RZ, 0xc0, !PT ;  /* 0x7ffffffc07077812 */ /* 0x000fe400078ec0ff */
[----:B------:R-:W-:Y:S02]  /*02e0*/  MOV R31, R3 ;  /* 0x00000003001f7202 */ /* 0x000fe40000000f00 */
[----:B------:R-:W-:Y:S02]  /*02f0*/  MOV R9, R5 ;  /* 0x0000000500097202 */ /* 0x000fe40000000f00 */
[----:B------:R-:W-:-:S07]  /*0300*/  IADD3 R8, PT, PT, -R7, RZ, RZ ;  /* 0x000000ff07087210 */ /* 0x000fce0007ffe1ff */
.L_x_3:
[----:B--2---:R-:W2:Y:S01]  /*0310*/  LDC.64 R26, c[0x0][0x398] ;  /* 0x0000e600ff1a7b82 */ /* 0x004ea20000000a00 */
[----:B------:R-:W3:Y:S07]  /*0320*/  LDG.E.64 R36, desc[UR8][R14.64] ;  /* 0x000000080e247981 */ /* 0x000eee000c1e1b00 */
[----:B------:R-:W4:Y:S01]  /*0330*/  LDC.64 R22, c[0x0][0x3a0] ;  /* 0x0000e800ff167b82 */ /* 0x000f220000000a00 */
[----:B--2---:R-:W-:-:S05]  /*0340*/  IMAD.WIDE R26, R31, 0x8, R26 ;  /* 0x000000081f1a7825 */ /* 0x004fca00078e021a */
[----:B------:R-:W2:Y:S01]  /*0350*/  LDG.E.64 R24, desc[UR8][R26.64] ;  /* 0x000000081a187981 */ /* 0x000ea2000c1e1b00 */
[----:B----4-:R-:W-:-:S05]  /*0360*/  IMAD.WIDE R22, R9, 0x8, R22 ;  /* 0x0000000809167825 */ /* 0x010fca00078e0216 */
[----:B------:R-:W3:Y:S01]  /*0370*/  LDG.E.64 R20, desc[UR8][R22.64] ;  /* 0x0000000816147981 */ /* 0x000ee2000c1e1b00 */
[----:B0-----:R-:W-:-:S05]  /*0380*/  MOV R6, UR7 ;  /* 0x0000000700067c02 */ /* 0x001fca0008000f00 */
[----:B------:R-:W-:Y:S01]  /*0390*/  IMAD.WIDE R34, R6, 0x8, R22 ;  /* 0x0000000806227825 */ /* 0x000fe200078e0216 */
[----:B--2---:R-:W-:-:S08]  /*03a0*/  DMUL R24, R18, R24 ;  /* 0x0000001812187228 */ /* 0x004fd00000000000 */
[----:B---3--:R-:W-:-:S07]  /*03b0*/  DFMA R36, R24, R20, R36 ;  /* 0x000000141824722b */ /* 0x008fce0000000024 */
[----:B------:R0:W-:Y:S04]  /*03c0*/  STG.E.64 desc[UR8][R14.64], R36 ;  /* 0x000000240e007986 */ /* 0x0001e8000c101b08 */
[----:B------:R-:W2:Y:S04]  /*03d0*/  LDG.E.64 R20, desc[UR8][R34.64] ;  /* 0x0000000822147981 */ /* 0x000ea8000c1e1b00 */
[----:B------:R-:W2:Y:S01]  /*03e0*/  LDG.E.64 R32, desc[UR8][R12.64] ;  /* 0x000000080c207981 */ /* 0x000ea2000c1e1b00 */
[----:B------:R-:W-:Y:S01]  /*03f0*/  IMAD.WIDE R28, R6, 0x8, R34 ;  /* 0x00000008061c7825 */ /* 0x000fe200078e0222 */
[----:B--2---:R-:W-:-:S07]  /*0400*/  DFMA R32, R24, R20, R32 ;  /* 0x000000141820722b */ /* 0x004fce0000000020 */
[----:B------:R-:W-:Y:S04]  /*0410*/  STG.E.64 desc[UR8][R12.64], R32 ;  /* 0x000000200c007986 */ /* 0x000fe8000c101b08 */
[----:B------:R-:W2:Y:S04]  /*0420*/  LDG.E.64 R20, desc[UR8][R28.64] ;  /* 0x000000081c147981 */ /* 0x000ea8000c1e1b00 */
[----:B------:R-:W2:Y:S01]  /*0430*/  LDG.E.64 R22, desc[UR8][R10.64] ;  /* 0x000000080a167981 */ /* 0x000ea2000c1e1b00 */
[----:B------:R-:W-:Y:S01]  /*0440*/  IMAD.WIDE R26, R6, 0x8, R26 ;  /* 0x00000008061a7825 */ /* 0x000fe200078e021a */
[----:B--2---:R-:W-:-:S07]  /*0450*/  DFMA R22, R24, R20, R22 ;  /* 0x000000141816722b */ /* 0x004fce0000000016 */
[----:B------:R2:W-:Y:S04]  /*0460*/  STG.E.64 desc[UR8][R10.64], R22 ;  /* 0x000000160a007986 */ /* 0x0005e8000c101b08 */
[----:B------:R-:W3:Y:S04]  /*0470*/  LDG.E.64 R24, desc[UR8][R26.64] ;  /* 0x000000081a187981 */ /* 0x000ee8000c1e1b00 */
[----:B0-----:R-:W4:Y:S01]  /*0480*/  LDG.E.64 R36, desc[UR8][R14.64] ;  /* 0x000000080e247981 */ /* 0x001f22000c1e1b00 */
[----:B--2---:R-:W-:-:S05]  /*0490*/  IMAD.WIDE R22, R6, 0x8, R28 ;  /* 0x0000000806167825 */ /* 0x004fca00078e021c */
[----:B------:R-:W4:Y:S01]  /*04a0*/  LDG.E.64 R20, desc[UR8][R22.64] ;  /* 0x0000000816147981 */ /* 0x000f22000c1e1b00 */
[----:B------:R-:W-:Y:S01]  /*04b0*/  IMAD.WIDE R34, R6, 0x8, R22 ;  /* 0x0000000806227825 */ /* 0x000fe200078e0216 */
[----:B---3--:R-:W-:-:S08]  /*04c0*/  DMUL R24, R18, R24 ;  /* 0x0000001812187228 */ /* 0x008fd00000000000 */
[----:B----4-:R-:W-:-:S07]  /*04d0*/  DFMA R36, R24, R20, R36 ;  /* 0x000000141824722b */ /* 0x010fce0000000024 */
[----:B------:R0:W-:Y:S04]  /*04e0*/  STG.E.64 desc[UR8][R14.64], R36 ;  /* 0x000000240e007986 */ /* 0x0001e8000c101b08 */
[----:B------:R-:W2:Y:S04]  /*04f0*/  LDG.E.64 R20, desc[UR8][R34.64] ;  /* 0x0000000822147981 */ /* 0x000ea8000c1e1b00 */
[----:B------:R-:W2:Y:S01]  /*0500*/  LDG.E.64 R32, desc[UR8][R12.64] ;  /* 0x000000080c207981 */ /* 0x000ea2000c1e1b00 */
[----:B------:R-:W-:Y:S01]  /*0510*/  IMAD.WIDE R28, R6, 0x8, R34 ;  /* 0x00000008061c7825 */ /* 0x000fe200078e0222 */
[----:B--2---:R-:W-:-:S07]  /*0520*/  DFMA R32, R24, R20, R32 ;  /* 0x000000141820722b */ /* 0x004fce0000000020 */
[----:B------:R-:W-:Y:S04]  /*0530*/  STG.E.64 desc[UR8][R12.64], R32 ;  /* 0x000000200c007986 */ /* 0x000fe8000c101b08 */
[----:B------:R-:W2:Y:S04]  /*0540*/  LDG.E.64 R20, desc[UR8][R28.64] ;  /* 0x000000081c147981 */ /* 0x000ea8000c1e1b00 */
[----:B------:R-:W2:Y:S02]  /*0550*/  LDG.E.64 R22, desc[UR8][R10.64] ;  /* 0x000000080a167981 */ /* 0x000ea4000c1e1b00 */
[----:B--2---:R-:W-:Y:S01]  /*0560*/  DFMA R34, R24, R20, R22 ;  /* 0x000000141822722b */ /* 0x004fe20000000016 */
[----:B------:R-:W-:-:S06]  /*0570*/  IMAD.WIDE R20, R6, 0x8, R26 ;  /* 0x0000000806147825 */ /* 0x000fcc00078e021a */
[----:B------:R2:W-:Y:S01]  /*0580*/  STG.E.64 desc[UR8][R10.64], R34 ;  /* 0x000000220a007986 */ /* 0x0005e2000c101b08 */
[----:B------:R-:W-:-:S03]  /*0590*/  IMAD.WIDE R26, R6, 0x8, R28 ;  /* 0x00000008061a7825 */ /* 0x000fc600078e021c */
[----:B------:R-:W3:Y:S04]  /*05a0*/  LDG.E.64 R22, desc[UR8][R20.64] ;  /* 0x0000000814167981 */ /* 0x000ee8000c1e1b00 */
[----:B------:R-:W4:Y:S04]  /*05b0*/  LDG.E.64 R24, desc[UR8][R26.64] ;  /* 0x000000081a187981 */ /* 0x000f28000c1e1b00 */
[----:B0-----:R-:W4:Y:S01]  /*05c0*/  LDG.E.64 R36, desc[UR8][R14.64] ;  /* 0x000000080e247981 */ /* 0x001f22000c1e1b00 */
[----:B--2---:R-:W-:Y:S01]  /*05d0*/  IMAD.WIDE R34, R6, 0x8, R26 ;  /* 0x0000000806227825 */ /* 0x004fe200078e021a */
[----:B---3--:R-:W-:-:S08]  /*05e0*/  DMUL R22, R18, R22 ;  /* 0x0000001612167228 */ /* 0x008fd00000000000 */
[----:B----4-:R-:W-:-:S07]  /*05f0*/  DFMA R36, R22, R24, R36 ;  /* 0x000000181624722b */ /* 0x010fce0000000024 */
[----:B------:R-:W-:Y:S04]  /*0600*/  STG.E.64 desc[UR8][R14.64], R36 ;  /* 0x000000240e007986 */ /* 0x000fe8000c101b08 */
[----:B------:R-:W2:Y:S04]  /*0610*/  LDG.E.64 R24, desc[UR8][R34.64] ;  /* 0x0000000822187981 */ /* 0x000ea8000c1e1b00 */
[----:B------:R-:W2:Y:S02]  /*0620*/  LDG.E.64 R32, desc[UR8][R12.64] ;  /* 0x000000080c207981 */ /* 0x000ea4000c1e1b00 */
[----:B--2---:R-:W-:Y:S01]  /*0630*/  DFMA R32, R22, R24, R32 ;  /* 0x000000181620722b */ /* 0x004fe20000000020 */
[----:B------:R-:W-:-:S06]  /*0640*/  IMAD.WIDE R24, R6, 0x8, R34 ;  /* 0x0000000806187825 */ /* 0x000fcc00078e0222 */
[----:B------:R0:W-:Y:S04]  /*0650*/  STG.E.64 desc[UR8][R12.64], R32 ;  /* 0x000000200c007986 */ /* 0x0001e8000c101b08 */
[----:B------:R-:W2:Y:S04]  /*0660*/  LDG.E.64 R26, desc[UR8][R24.64] ;  /* 0x00000008181a7981 */ /* 0x000ea8000c1e1b00 */
[----:B------:R-:W2:Y:S01]  /*0670*/  LDG.E.64 R28, desc[UR8][R10.64] ;  /* 0x000000080a1c7981 */ /* 0x000ea2000c1e1b00 */
[----:B------:R-:W-:Y:S01]  /*0680*/  IMAD.WIDE R20, R6, 0x8, R20 ;  /* 0x0000000806147825 */ /* 0x000fe200078e0214 */
[----:B--2---:R-:W-:-:S03]  /*0690*/  DFMA R34, R22, R26, R28 ;  /* 0x0000001a1622722b */ /* 0x004fc6000000001c */
[----:B------:R-:W-:-:S04]  /*06a0*/  IMAD.WIDE R28, R6, 0x8, R24 ;  /* 0x00000008061c7825 */ /* 0x000fc800078e0218 */
[----:B------:R2:W-:Y:S04]  /*06b0*/  STG.E.64 desc[UR8][R10.64], R34 ;  /* 0x000000220a007986 */ /* 0x0005e8000c101b08 */
[----:B------:R-:W3:Y:S04]  /*06c0*/  LDG.E.64 R20, desc[UR8][R20.64] ;  /* 0x0000000814147981 */ /* 0x000ee8000c1e1b00 */
[----:B------:R-:W0:Y:S04]  /*06d0*/  LDG.E.64 R22, desc[UR8][R28.64] ;  /* 0x000000081c167981 */ /* 0x000e28000c1e1b00 */
[----:B------:R-:W0:Y:S01]  /*06e0*/  LDG.E.64 R26, desc[UR8][R14.64] ;  /* 0x000000080e1a7981 */ /* 0x000e22000c1e1b00 */
[----:B---3--:R-:W-:-:S08]  /*06f0*/  DMUL R20, R18, R20 ;  /* 0x0000001412147228 */ /* 0x008fd00000000000 */
[----:B0-----:R-:W-:Y:S01]  /*0700*/  DFMA R32, R20, R22, R26 ;  /* 0x000000161420722b */ /* 0x001fe2000000001a */
[----:B------:R-:W-:-:S06]  /*0710*/  IMAD.WIDE R26, R6, 0x8, R28 ;  /* 0x00000008061a7825 */ /* 0x000fcc00078e021c */
[----:B------:R2:W-:Y:S04]  /*0720*/  STG.E.64 desc[UR8][R14.64], R32 ;  /* 0x000000200e007986 */ /* 0x0005e8000c101b08 */
[----:B------:R-:W3:Y:S04]  /*0730*/  LDG.E.64 R22, desc[UR8][R26.64] ;  /* 0x000000081a167981 */ /* 0x000ee8000c1e1b00 */
[----:B------:R-:W3:Y:S02]  /*0740*/  LDG.E.64 R24, desc[UR8][R12.64] ;  /* 0x000000080c187981 */ /* 0x000ee4000c1e1b00 */
[----:B---3--:R-:W-:Y:S01]  /*0750*/  DFMA R22, R20, R22, R24 ;  /* 0x000000161416722b */ /* 0x008fe20000000018 */
[----:B------:R-:W-:-:S06]  /*0760*/  IMAD.WIDE R24, R6, 0x8, R26 ;  /* 0x0000000806187825 */ /* 0x000fcc00078e021a */
[----:B------:R2:W-:Y:S04]  /*0770*/  STG.E.64 desc[UR8][R12.64], R22 ;  /* 0x000000160c007986 */ /* 0x0005e8000c101b08 */
[----:B------:R-:W3:Y:S04]  /*0780*/  LDG.E.64 R24, desc[UR8][R24.64] ;  /* 0x0000000818187981 */ /* 0x000ee8000c1e1b00 */
[----:B------:R-:W3:Y:S01]  /*0790*/  LDG.E.64 R28, desc[UR8][R10.64] ;  /* 0x000000080a1c7981 */ /* 0x000ee2000c1e1b00 */
[----:B------:R-:W-:-:S04]  /*07a0*/  IADD3 R8, PT, PT, R8, 0x4, RZ ;  /* 0x0000000408087810 */ /* 0x000fc80007ffe0ff */
[----:B------:R-:W-:Y:S01]  /*07b0*/  ISETP.NE.AND P0, PT, R8, RZ, PT ;  /* 0x000000ff0800720c */ /* 0x000fe20003f05270 */
[C---:B------:R-:W-:Y:S01]  /*07c0*/  IMAD R9, R6.reuse, 0xc, R9 ;  /* 0x0000000c06097824 */ /* 0x040fe200078e0209 */
[----:B------:R-:W-:Y:S01]  /*07d0*/  LEA R31, R6, R31, 0x2 ;  /* 0x0000001f061f7211 */ /* 0x000fe200078e10ff */
[----:B---3--:R-:W-:-:S07]  /*07e0*/  DFMA R28, R20, R24, R28 ;  /* 0x00000018141c722b */ /* 0x008fce000000001c */
[----:B------:R2:W-:Y:S03]  /*07f0*/  STG.E.64 desc[UR8][R10.64], R28 ;  /* 0x0000001c0a007986 */ /* 0x0005e6000c101b08 */
[----:B------:R-:W-:Y:S05]  /*0800*/  @P0 BRA `(.L_x_3) ;  /* 0xfffffff800c00947 */ /* 0x000fea000383ffff */
[----:B--2---:R-:W-:-:S07]  /*0810*/  MOV R28, R7 ;  /* 0x00000007001c7202 */ /* 0x004fce0000000f00 */
.L_x_2:
[----:B------:R-:W2:Y:S02]  /*0820*/  LDC R7, c[0x0][0x388] ;  /* 0x0000e200ff077b82 */ /* 0x000ea40000000800 */
[----:B--2---:R-:W-:-:S13]  /*0830*/  LOP3.LUT P0, R8, R7, 0x3, RZ, 0xc0, !PT ;  /* 0x0000000307087812 */ /* 0x004fda000780c0ff */
[----:B------:R-:W-:Y:S05]  /*0840*/  @!P0 BRA `(.L_x_4) ;  /* 0x0000000400108947 */ /* 0x000fea0003800000 */
[----:B------:R-:W-:Y:S02]  /*0850*/  ISETP.NE.AND P0, PT, R8, 0x1, PT ;  /* 0x000000010800780c */ /* 0x000fe40003f05270 */
[----:B------:R-:W-:-:S04]  /*0860*/  LOP3.LUT R9, R7, 0x1, RZ, 0xc0, !PT ;  /* 0x0000000107097812 */ /* 0x000fc800078ec0ff */
[----:B------:R-:W-:-:S07]  /*0870*/  ISETP.NE.U32.AND P1, PT, R9, 0x1, PT ;  /* 0x000000010900780c */ /* 0x000fce0003f25070 */
[----:B------:R-:W-:Y:S06]  /*0880*/  @!P0 BRA `(.L_x_5) ;  /* 0x0000000000a48947 */ /* 0x000fec0003800000 */
[----:B------:R-:W2:Y:S01]  /*0890*/  LDC.64 R8, c[0x0][0x398] ;  /* 0x0000e600ff087b82 */ /* 0x000ea20000000a00 */
[----:B------:R-:W-:-:S07]  /*08a0*/  IMAD R23, R28, R6, R3 ;  /* 0x000000061c177224 */ /* 0x000fce00078e0203 */
[----:B------:R-:W3:Y:S01]  /*08b0*/  LDC.64 R20, c[0x0][0x3a0] ;  /* 0x0000e800ff147b82 */ /* 0x000ee20000000a00 */
[----:B--2---:R-:W-:-:S04]  /*08c0*/  IMAD.WIDE R8, R23, 0x8, R8 ;  /* 0x0000000817087825 */ /* 0x004fc800078e0208 */
[----:B------:R-:W-:Y:S01]  /*08d0*/  IMAD R23, R28, UR6, R5 ;  /* 0x000000061c177c24 */ /* 0x000fe2000f8e0205 */
[----:B------:R-:W2:Y:S03]  /*08e0*/  LDG.E.64 R26, desc[UR8][R8.64] ;  /* 0x00000008081a7981 */ /* 0x000ea6000c1e1b00 */
[----:B---3--:R-:W-:Y:S02]  /*08f0*/  IMAD.WIDE R20, R23, 0x8, R20 ;  /* 0x0000000817147825 */ /* 0x008fe400078e0214 */
[----:B------:R-:W3:Y:S04]  /*0900*/  LDG.E.64 R22, desc[UR8][R14.64] ;  /* 0x000000080e167981 */ /* 0x000ee8000c1e1b00 */
[----:B------:R-:W3:Y:S01]  /*0910*/  LDG.E.64 R24, desc[UR8][R20.64] ;  /* 0x0000000814187981 */ /* 0x000ee2000c1e1b00 */
[----:B--2---:R-:W-:-:S08]  /*0920*/  DMUL R26, R18, R26 ;  /* 0x0000001a121a7228 */ /* 0x004fd00000000000 */
[----:B---3--:R-:W-:Y:S01]  /*0930*/  DFMA R30, R26, R24, R22 ;  /* 0x000000181a1e722b */ /* 0x008fe20000000016 */
[----:B------:R-:W-:-:S06]  /*0940*/  IMAD.WIDE R22, R6, 0x8, R20 ;  /* 0x0000000806167825 */ /* 0x000fcc00078e0214 */
[----:B------:R2:W-:Y:S04]  /*0950*/  STG.E.64 desc[UR8][R14.64], R30 ;  /* 0x0000001e0e007986 */ /* 0x0005e8000c101b08 */
[----:B------:R-:W3:Y:S04]  /*0960*/  LDG.E.64 R24, desc[UR8][R22.64] ;  /* 0x0000000816187981 */ /* 0x000ee8000c1e1b00 */
[----:B------:R-:W3:Y:S02]  /*0970*/  LDG.E.64 R32, desc[UR8][R12.64] ;  /* 0x000000080c207981 */ /* 0x000ee4000c1e1b00 */
[----:B---3--:R-:W-:Y:S01]  /*0980*/  DFMA R32, R26, R24, R32 ;  /* 0x000000181a20722b */ /* 0x008fe20000000020 */
[----:B------:R-:W-:-:S06]  /*0990*/  IMAD.WIDE R24, R6, 0x8, R22 ;  /* 0x0000000806187825 */ /* 0x000fcc00078e0216 */
[----:B------:R3:W-:Y:S04]  /*09a0*/  STG.E.64 desc[UR8][R12.64], R32 ;  /* 0x000000200c007986 */ /* 0x0007e8000c101b08 */
[----:B------:R-:W4:Y:S04]  /*09b0*/  LDG.E.64 R34, desc[UR8][R24.64] ;  /* 0x0000000818227981 */ /* 0x000f28000c1e1b00 */
[----:B------:R-:W4:Y:S02]  /*09c0*/  LDG.E.64 R20, desc[UR8][R10.64] ;  /* 0x000000080a147981 */ /* 0x000f24000c1e1b00 */
[----:B----4-:R-:W-:Y:S01]  /*09d0*/  DFMA R34, R26, R34, R20 ;  /* 0x000000221a22722b */ /* 0x010fe20000000014 */
[----:B------:R-:W-:-:S06]  /*09e0*/  IMAD.WIDE R26, R6, 0x8, R8 ;  /* 0x00000008061a7825 */ /* 0x000fcc00078e0208 */
[----:B------:R4:W-:Y:S01]  /*09f0*/  STG.E.64 desc[UR8][R10.64], R34 ;  /* 0x000000220a007986 */ /* 0x0009e2000c101b08 */
[----:B------:R-:W-:-:S03]  /*0a00*/  IMAD.WIDE R20, R6, 0x8, R24 ;  /* 0x0000000806147825 */ /* 0x000fc600078e0218 */
[----:B------:R-:W5:Y:S04]  /*0a10*/  LDG.E.64 R8, desc[UR8][R26.64] ;  /* 0x000000081a087981 */ /* 0x000f68000c1e1b00 */
[----:B------:R-:W3:Y:S04]  /*0a20*/  LDG.E.64 R22, desc[UR8][R20.64] ;  /* 0x0000000814167981 */ /* 0x000ee8000c1e1b00 */
[----:B--2---:R-:W3:Y:S01]  /*0a30*/  LDG.E.64 R30, desc[UR8][R14.64] ;  /* 0x000000080e1e7981 */ /* 0x004ee2000c1e1b00 */
[----:B-----5:R-:W-:-:S08]  /*0a40*/  DMUL R8, R18, R8 ;  /* 0x0000000812087228 */ /* 0x020fd00000000000 */
[----:B---3--:R-:W-:Y:S01]  /*0a50*/  DFMA R30, R8, R22, R30 ;  /* 0x00000016081e722b */ /* 0x008fe2000000001e */
[----:B------:R-:W-:-:S06]  /*0a60*/  IMAD.WIDE R22, R6, 0x8, R20 ;  /* 0x0000000806167825 */ /* 0x000fcc00078e0214 */
[----:B------:R4:W-:Y:S04]  /*0a70*/  STG.E.64 desc[UR8][R14.64], R30 ;  /* 0x0000001e0e007986 */ /* 0x0009e8000c101b08 */
[----:B------:R-:W2:Y:S04]  /*0a80*/  LDG.E.64 R24, desc[UR8][R22.64] ;  /* 0x0000000816187981 */ /* 0x000ea8000c1e1b00 */
[----:B------:R-:W2:Y:S01]  /*0a90*/  LDG.E.64 R32, desc[UR8][R12.64] ;  /* 0x000000080c207981 */ /* 0x000ea2000c1e1b00 */
[----:B------:R-:W-:Y:S01]  /*0aa0*/  IMAD.WIDE R26, R6, 0x8, R22 ;  /* 0x00000008061a7825 */ /* 0x000fe200078e0216 */
[----:B--2---:R-:W-:-:S07]  /*0ab0*/  DFMA R24, R8, R24, R32 ;  /* 0x000000180818722b */ /* 0x004fce0000000020 */
[----:B------:R4:W-:Y:S04]  /*0ac0*/  STG.E.64 desc[UR8][R12.64], R24 ;  /* 0x000000180c007986 */ /* 0x0009e8000c101b08 */
[----:B------:R-:W2:Y:S04]  /*0ad0*/  LDG.E.64 R26, desc[UR8][R26.64] ;  /* 0x000000081a1a7981 */ /* 0x000ea8000c1e1b00 */
[----:B------:R-:W2:Y:S01]  /*0ae0*/  LDG.E.64 R20, desc[UR8][R10.64] ;  /* 0x000000080a147981 */ /* 0x000ea2000c1e1b00 */
[----:B------:R-:W-:Y:S01]  /*0af0*/  IADD3 R28, PT, PT, R28, 0x2, RZ ;  /* 0x000000021c1c7810 */ /* 0x000fe20007ffe0ff */
[----:B--2---:R-:W-:-:S07]  /*0b00*/  DFMA R20, R8, R26, R20 ;  /* 0x0000001a0814722b */ /* 0x004fce0000000014 */
[----:B------:R4:W-:Y:S04]  /*0b10*/  STG.E.64 desc[UR8][R10.64], R20 ;  /* 0x000000140a007986 */ /* 0x0009e8000c101b08 */
.L_x_5:
[----:B------:R-:W-:Y:S05]  /*0b20*/  @P1 BRA `(.L_x_4) ;  /* 0x0000000000581947 */ /* 0x000fea0003800000 */
[----:B----4-:R-:W2:Y:S01]  /*0b30*/  LDC.64 R20, c[0x0][0x398] ;  /* 0x0000e600ff147b82 */ /* 0x010ea20000000a00 */
[----:B------:R-:W-:Y:S01]  /*0b40*/  IMAD R23, R28, R6, R3 ;  /* 0x000000061c177224 */ /* 0x000fe200078e0203 */
[----:B------:R-:W3:Y:S06]  /*0b50*/  LDG.E.64 R26, desc[UR8][R14.64] ;  /* 0x000000080e1a7981 */ /* 0x000eec000c1e1b00 */
[----:B------:R-:W4:Y:S01]  /*0b60*/  LDC.64 R8, c[0x0][0x3a0] ;  /* 0x0000e800ff087b82 */ /* 0x000f220000000a00 */
[----:B--2---:R-:W-:-:S04]  /*0b70*/  IMAD.WIDE R20, R23, 0x8, R20 ;  /* 0x0000000817147825 */ /* 0x004fc800078e0214 */
[----:B------:R-:W-:Y:S02]  /*0b80*/  IMAD R23, R28, UR6, R5 ;  /* 0x000000061c177c24 */ /* 0x000fe4000f8e0205 */
[----:B------:R-:W2:Y:S02]  /*0b90*/  LDG.E.64 R20, desc[UR8][R20.64] ;  /* 0x0000000814147981 */ /* 0x000ea4000c1e1b00 */
[----:B----4-:R-:W-:-:S05]  /*0ba0*/  IMAD.WIDE R22, R23, 0x8, R8 ;  /* 0x0000000817167825 */ /* 0x010fca00078e0208 */
[----:B------:R-:W3:Y:S01]  /*0bb0*/  LDG.E.64 R24, desc[UR8][R22.64] ;  /* 0x0000000816187981 */ /* 0x000ee2000c1e1b00 */
[----:B--2---:R-:W-:-:S08]  /*0bc0*/  DMUL R8, R18, R20 ;  /* 0x0000001412087228 */ /* 0x004fd00000000000 */
[----:B---3--:R-:W-:Y:S01]  /*0bd0*/  DFMA R24, R8, R24, R26 ;  /* 0x000000180818722b */ /* 0x008fe2000000001a */
[----:B------:R-:W-:-:S06]  /*0be0*/  IMAD.WIDE R26, R6, 0x8, R22 ;  /* 0x00000008061a7825 */ /* 0x000fcc00078e0216 */
[----:B------:R2:W-:Y:S04]  /*0bf0*/  STG.E.64 desc[UR8][R14.64], R24 ;  /* 0x000000180e007986 */ /* 0x0005e8000c101b08 */
[----:B------:R-:W3:Y:S04]  /*0c00*/  LDG.E.64 R28, desc[UR8][R26.64] ;  /* 0x000000081a1c7981 */ /* 0x000ee8000c1e1b00 */
[----:B------:R-:W3:Y:S01]  /*0c10*/  LDG.E.64 R30, desc[UR8][R12.64] ;  /* 0x000000080c1e7981 */ /* 0x000ee2000c1e1b00 */
[----:B------:R-:W-:Y:S01]  /*0c20*/  IMAD.WIDE R20, R6, 0x8, R26 ;  /* 0x0000000806147825 */ /* 0x000fe200078e021a */
[----:B---3--:R-:W-:-:S07]  /*0c30*/  DFMA R28, R8, R28, R30 ;  /* 0x0000001c081c722b */ /* 0x008fce000000001e */
[----:B------:R2:W-:Y:S04]  /*0c40*/  STG.E.64 desc[UR8][R12.64], R28 ;  /* 0x0000001c0c007986 */ /* 0x0005e8000c101b08 */
[----:B------:R-:W3:Y:S04]  /*0c50*/  LDG.E.64 R20, desc[UR8][R20.64] ;  /* 0x0000000814147981 */ /* 0x000ee8000c1e1b00 */
[----:B------:R-:W3:Y:S02]  /*0c60*/  LDG.E.64 R22, desc[UR8][R10.64] ;  /* 0x000000080a167981 */ /* 0x000ee4000c1e1b00 */
[----:B---3--:R-:W-:-:S07]  /*0c70*/  DFMA R22, R8, R20, R22 ;  /* 0x000000140816722b */ /* 0x008fce0000000016 */
[----:B------:R2:W-:Y:S04]  /*0c80*/  STG.E.64 desc[UR8][R10.64], R22 ;  /* 0x000000160a007986 */ /* 0x0005e8000c101b08 */
.L_x_4:
[----:B------:R-:W3:Y:S01]  /*0c90*/  LDC R8, c[0x0][0x38c] ;  /* 0x0000e300ff087b82 */ /* 0x000ee20000000800 */
[----:B------:R-:W4:Y:S02]  /*0ca0*/  LDCU UR5, c[0x0][0x388] ;  /* 0x00007100ff0577ac */ /* 0x000f240008000800 */
[----:B----4-:R-:W-:Y:S02]  /*0cb0*/  MOV R30, UR5 ;  /* 0x00000005001e7c02 */ /* 0x010fe40008000f00 */
[CC--:B---3--:R-:W-:Y:S02]  /*0cc0*/  IADD3 R9, PT, PT, R7.reuse, -R8.reuse, RZ ;  /* 0x8000000807097210 */ /* 0x0c8fe40007ffe0ff */
[----:B------:R-:W-:Y:S02]  /*0cd0*/  IADD3 R7, PT, PT, -R7, R8, RZ ;  /* 0x0000000807077210 */ /* 0x000fe40007ffe1ff */
[----:B------:R-:W-:Y:S02]  /*0ce0*/  ISETP.GT.U32.AND P1, PT, R9, -0x4, PT ;  /* 0xfffffffc0900780c */ /* 0x000fe40003f24070 */
[----:B------:R-:W-:-:S11]  /*0cf0*/  LOP3.LUT P0, R8, R7, 0x3, RZ, 0xc0, !PT ;  /* 0x0000000307087812 */ /* 0x000fd6000780c0ff */
[----:B------:R-:W-:Y:S05]  /*0d00*/  @P1 BRA `(.L_x_6) ;  /* 0x0000000400481947 */ /* 0x000fea0003800000 */
[----:B------:R-:W-:Y:S02]  /*0d10*/  MOV R9, RZ ;  /* 0x000000ff00097202 */ /* 0x000fe40000000f00 */
[----:B------:R-:W-:-:S07]  /*0d20*/  MOV R30, UR5 ;  /* 0x00000005001e7c02 */ /* 0x000fce0008000f00 */
.L_x_7:
[----:B---3--:R-:W3:Y:S01]  /*0d30*/  LDC.64 R26, c[0x0][0x398] ;  /* 0x0000e600ff1a7b82 */ /* 0x008ee20000000a00 */
[----:B------:R-:W-:Y:S01]  /*0d40*/  IMAD R21, R30, R6, R3 ;  /* 0x000000061e157224 */ /* 0x000fe200078e0203 */
[----:B------:R-:W4:Y:S06]  /*0d50*/  LDG.E.64 R36, desc[UR8][R14.64] ;  /* 0x000000080e247981 */ /* 0x000f2c000c1e1b00 */
[----:B--2---:R-:W2:Y:S01]  /*0d60*/  LDC.64 R22, c[0x0][0x3a0] ;  /* 0x0000e800ff167b82 */ /* 0x004ea20000000a00 */
[----:B---3--:R-:W-:-:S04]  /*0d70*/  IMAD.WIDE R26, R21, 0x8, R26 ;  /* 0x00000008151a7825 */ /* 0x008fc800078e021a */
[----:B------:R-:W-:Y:S01]  /*0d80*/  IMAD R21, R30, UR6, R5 ;  /* 0x000000061e157c24 */ /* 0x000fe2000f8e0205 */
[----:B------:R-:W3:Y:S03]  /*0d90*/  LDG.E.64 R24, desc[UR8][R26.64] ;  /* 0x000000081a187981 */ /* 0x000ee6000c1e1b00 */
[----:B--2---:R-:W-:-:S05]  /*0da0*/  IMAD.WIDE R22, R21, 0x8, R22 ;  /* 0x0000000815167825 */ /* 0x004fca00078e0216 */
[----:B------:R-:W4:Y:S01]  /*0db0*/  LDG.E.64 R20, desc[UR8][R22.64] ;  /* 0x0000000816147981 */ /* 0x000f22000c1e1b00 */
[----:B------:R-:W-:Y:S01]  /*0dc0*/  IMAD.WIDE R34, R6, 0x8, R22 ;  /* 0x0000000806227825 */ /* 0x000fe200078e0216 */
[----:B---3--:R-:W-:-:S08]  /*0dd0*/  DMUL R24, R16, R24 ;  /* 0x0000001810187228 */ /* 0x008fd00000000000 */
[----:B----4-:R-:W-:-:S07]  /*0de0*/  DFMA R36, R24, R20, R36 ;  /* 0x000000141824722b */ /* 0x010fce0000000024 */
[----:B------:R2:W-:Y:S04]  /*0df0*/  STG.E.64 desc[UR8][R14.64], R36 ;  /* 0x000000240e007986 */ /* 0x0005e8000c101b08 */
[----:B------:R-:W3:Y:S04]  /*0e00*/  LDG.E.64 R20, desc[UR8][R34.64] ;  /* 0x0000000822147981 */ /* 0x000ee8000c1e1b00 */
[----:B------:R-:W3:Y:S01]  /*0e10*/  LDG.E.64 R32, desc[UR8][R12.64] ;  /* 0x000000080c207981 */ /* 0x000ee2000c1e1b00 */
[----:B------:R-:W-:Y:S01]  /*0e20*/  IMAD.WIDE R28, R6, 0x8, R34 ;  /* 0x00000008061c7825 */ /* 0x000fe200078e0222 */
[----:B---3--:R-:W-:-:S07]  /*0e30*/  DFMA R32, R24, R20, R32 ;  /* 0x000000141820722b */ /* 0x008fce0000000020 */
[----:B------:R-:W-:Y:S04]  /*0e40*/  STG.E.64 desc[UR8][R12.64], R32 ;  /* 0x000000200c007986 */ /* 0x000fe8000c101b08 */
[----:B------:R-:W3:Y:S04]  /*0e50*/  LDG.E.64 R20, desc[UR8][R28.64] ;  /* 0x000000081c147981 */ /* 0x000ee8000c1e1b00 */
[----:B------:R-:W3:Y:S01]  /*0e60*/  LDG.E.64 R22, desc[UR8][R10.64] ;  /* 0x000000080a167981 */ /* 0x000ee2000c1e1b00 */
[----:B------:R-:W-:Y:S01]  /*0e70*/  IMAD.WIDE R26, R6, 0x8, R26 ;  /* 0x00000008061a7825 */ /* 0x000fe200078e021a */
[----:B---3--:R-:W-:-:S07]  /*0e80*/  DFMA R22, R24, R20, R22 ;  /* 0x000000141816722b */ /* 0x008fce0000000016 */
[----:B------:R3:W-:Y:S04]  /*0e90*/  STG.E.64 desc[UR8][R10.64], R22 ;  /* 0x000000160a007986 */ /* 0x0007e8000c101b08 */
[----:B------:R-:W4:Y:S04]  /*0ea0*/  LDG.E.64 R24, desc[UR8][R26.64] ;  /* 0x000000081a187981 */ /* 0x000f28000c1e1b00 */
[----:B--2---:R-:W2:Y:S01]  /*0eb0*/  LDG.E.64 R36, desc[UR8][R14.64] ;  /* 0x000000080e247981 */ /* 0x004ea2000c1e1b00 */
[----:B---3--:R-:W-:-:S05]  /*0ec0*/  IMAD.WIDE R22, R6, 0x8, R28 ;  /* 0x0000000806167825 */ /* 0x008fca00078e021c */
[----:B------:R-:W2:Y:S01]  /*0ed0*/  LDG.E.64 R20, desc[UR8][R22.64] ;  /* 0x0000000816147981 */ /* 0x000ea2000c1e1b00 */
[----:B------:R-:W-:Y:S01]  /*0ee0*/  IMAD.WIDE R34, R6, 0x8, R22 ;  /* 0x0000000806227825 */ /* 0x000fe200078e0216 */
[----:B----4-:R-:W-:-:S08]  /*0ef0*/  DMUL R24, R16, R24 ;  /* 0x0000001810187228 */ /* 0x010fd00000000000 */
[----:B--2---:R-:W-:-:S07]  /*0f00*/  DFMA R36, R24, R20, R36 ;  /* 0x000000141824722b */ /* 0x004fce0000000024 */
[----:B------:R2:W-:Y:S04]  /*0f10*/  STG.E.64 desc[UR8][R14.64], R36 ;  /* 0x000000240e007986 */ /* 0x0005e8000c101b08 */
[----:B------:R-:W3:Y:S04]  /*0f20*/  LDG.E.64 R20, desc[UR8][R34.64] ;  /* 0x0000000822147981 */ /* 0x000ee8000c1e1b00 */
[----:B------:R-:W3:Y:S01]  /*0f30*/  LDG.E.64 R32, desc[UR8][R12.64] ;  /* 0x000000080c207981 */ /* 0x000ee2000c1e1b00 */
[----:B------:R-:W-:Y:S01]  /*0f40*/  IMAD.WIDE R28, R6, 0x8, R34 ;  /* 0x00000008061c7825 */ /* 0x000fe200078e0222 */
[----:B---3--:R-:W-:-:S07]  /*0f50*/  DFMA R32, R24, R20, R32 ;  /* 0x000000141820722b */ /* 0x008fce0000000020 */
[----:B------:R-:W-:Y:S04]  /*0f60*/  STG.E.64 desc[UR8][R12.64], R32 ;  /* 0x000000200c007986 */ /* 0x000fe8000c101b08 */
[----:B------:R-:W3:Y:S04]  /*0f70*/  LDG.E.64 R20, desc[UR8][R28.64] ;  /* 0x000000081c147981 */ /* 0x000ee8000c1e1b00 */
[----:B------:R-:W3:Y:S02]  /*0f80*/  LDG.E.64 R22, desc[UR8][R10.64] ;  /* 0x000000080a167981 */ /* 0x000ee4000c1e1b00 */
[----:B---3--:R-:W-:Y:S01]  /*0f90*/  DFMA R34, R24, R20, R22 ;  /* 0x000000141822722b */ /* 0x008fe20000000016 */
[----:B------:R-:W-:-:S06]  /*0fa0*/  IMAD.WIDE R20, R6, 0x8, R26 ;  /* 0x0000000806147825 */ /* 0x000fcc00078e021a */
[----:B------:R3:W-:Y:S01]  /*0fb0*/  STG.E.64 desc[UR8][R10.64], R34 ;  /* 0x000000220a007986 */ /* 0x0007e2000c101b08 */
[----:B------:R-:W-:-:S03]  /*0fc0*/  IMAD.WIDE R26, R6, 0x8, R28 ;  /* 0x00000008061a7825 */ /* 0x000fc600078e021c */
[----:B------:R-:W4:Y:S04]  /*0fd0*/  LDG.E.64 R22, desc[UR8][R20.64] ;  /* 0x0000000814167981 */ /* 0x000f28000c1e1b00 */
[----:B------:R-:W5:Y:S04]  /*0fe0*/  LDG.E.64 R24, desc[UR8][R26.64] ;  /* 0x000000081a187981 */ /* 0x000f68000c1e1b00 */
[----:B--2---:R-:W5:Y:S01]  /*0ff0*/  LDG.E.64 R36, desc[UR8][R14.64] ;  /* 0x000000080e247981 */ /* 0x004f62000c1e1b00 */
[----:B---3--:R-:W-:Y:S01]  /*1000*/  IMAD.WIDE R34, R6, 0x8, R26 ;  /* 0x0000000806227825 */ /* 0x008fe200078e021a */
[----:B----4-:R-:W-:-:S08]  /*1010*/  DMUL R22, R16, R22 ;  /* 0x0000001610167228 */ /* 0x010fd00000000000 */
[----:B-----5:R-:W-:-:S07]  /*1020*/  DFMA R36, R22, R24, R36 ;  /* 0x000000181624722b */ /* 0x020fce0000000024 */
[----:B------:R-:W-:Y:S04]  /*1030*/  STG.E.64 desc[UR8][R14.64], R36 ;  /* 0x000000240e007986 */ /* 0x000fe8000c101b08 */
[----:B------:R-:W2:Y:S04]  /*1040*/  LDG.E.64 R24, desc[UR8][R34.64] ;  /* 0x0000000822187981 */ /* 0x000ea8000c1e1b00 */
[----:B------:R-:W2:Y:S02]  /*1050*/  LDG.E.64 R32, desc[UR8][R12.64] ;  /* 0x000000080c207981 */ /* 0x000ea4000c1e1b00 */
[----:B--2---:R-:W-:Y:S01]  /*1060*/  DFMA R32, R22, R24, R32 ;  /* 0x000000181620722b */ /* 0x004fe20000000020 */
[----:B------:R-:W-:-:S06]  /*1070*/  IMAD.WIDE R24, R6, 0x8, R34 ;  /* 0x0000000806187825 */ /* 0x000fcc00078e0222 */
[----:B------:R2:W-:Y:S04]  /*1080*/  STG.E.64 desc[UR8][R12.64], R32 ;  /* 0x000000200c007986 */ /* 0x0005e8000c101b08 */
[----:B------:R-:W3:Y:S04]  /*1090*/  LDG.E.64 R26, desc[UR8][R24.64] ;  /* 0x00000008181a7981 */ /* 0x000ee8000c1e1b00 */
[----:B------:R-:W3:Y:S01]  /*10a0*/  LDG.E.64 R28, desc[UR8][R10.64] ;  /* 0x000000080a1c7981 */ /* 0x000ee2000c1e1b00 */
[----:B------:R-:W-:Y:S01]  /*10b0*/  IMAD.WIDE R20, R6, 0x8, R20 ;  /* 0x0000000806147825 */ /* 0x000fe200078e0214 */
[----:B---3--:R-:W-:-:S03]  /*10c0*/  DFMA R34, R22, R26, R28 ;  /* 0x0000001a1622722b */ /* 0x008fc6000000001c */
[----:B------:R-:W-:-:S04]  /*10d0*/  IMAD.WIDE R28, R6, 0x8, R24 ;  /* 0x00000008061c7825 */ /* 0x000fc800078e0218 */
[----:B------:R3:W-:Y:S04]  /*10e0*/  STG.E.64 desc[UR8][R10.64], R34 ;  /* 0x000000220a007986 */ /* 0x0007e8000c101b08 */
[----:B------:R-:W4:Y:S04]  /*10f0*/  LDG.E.64 R20, desc[UR8][R20.64] ;  /* 0x0000000814147981 */ /* 0x000f28000c1e1b00 */
[----:B------:R-:W2:Y:S04]  /*1100*/  LDG.E.64 R22, desc[UR8][R28.64] ;  /* 0x000000081c167981 */ /* 0x000ea8000c1e1b00 */
[----:B------:R-:W2:Y:S01]  /*1110*/  LDG.E.64 R26, desc[UR8][R14.64] ;  /* 0x000000080e1a7981 */ /* 0x000ea2000c1e1b00 */
[----:B----4-:R-:W-:-:S08]  /*1120*/  DMUL R20, R16, R20 ;  /* 0x0000001410147228 */ /* 0x010fd00000000000 */
[----:B--2---:R-:W-:Y:S01]  /*1130*/  DFMA R32, R20, R22, R26 ;  /* 0x000000161420722b */ /* 0x004fe2000000001a */
[----:B------:R-:W-:-:S06]  /*1140*/  IMAD.WIDE R26, R6, 0x8, R28 ;  /* 0x00000008061a7825 */ /* 0x000fcc00078e021c */
[----:B------:R3:W-:Y:S04]  /*1150*/  STG.E.64 desc[UR8][R14.64], R32 ;  /* 0x000000200e007986 */ /* 0x0007e8000c101b08 */
[----:B------:R-:W2:Y:S04]  /*1160*/  LDG.E.64 R22, desc[UR8][R26.64] ;  /* 0x000000081a167981 */ /* 0x000ea8000c1e1b00 */
[----:B------:R-:W2:Y:S02]  /*1170*/  LDG.E.64 R24, desc[UR8][R12.64] ;  /* 0x000000080c187981 */ /* 0x000ea4000c1e1b00 */
[----:B--2---:R-:W-:Y:S01]  /*1180*/  DFMA R22, R20, R22, R24 ;  /* 0x000000161416722b */ /* 0x004fe20000000018 */
[----:B------:R-:W-:-:S06]  /*1190*/  IMAD.WIDE R24, R6, 0x8, R26 ;  /* 0x0000000806187825 */ /* 0x000fcc00078e021a */
[----:B------:R3:W-:Y:S04]  /*11a0*/  STG.E.64 desc[UR8][R12.64], R22 ;  /* 0x000000160c007986 */ /* 0x0007e8000c101b08 */
[----:B------:R-:W2:Y:S04]  /*11b0*/  LDG.E.64 R24, desc[UR8][R24.64] ;  /* 0x0000000818187981 */ /* 0x000ea8000c1e1b00 */
[----:B------:R-:W2:Y:S01]  /*11c0*/  LDG.E.64 R28, desc[UR8][R10.64] ;  /* 0x000000080a1c7981 */ /* 0x000ea2000c1e1b00 */
[----:B------:R-:W-:-:S04]  /*11d0*/  IADD3 R9, PT, PT, R9, 0x4, RZ ;  /* 0x0000000409097810 */ /* 0x000fc80007ffe0ff */
[----:B------:R-:W-:Y:S02]  /*11e0*/  ISETP.NE.AND P1, PT, R9, UR4, PT ;  /* 0x0000000409007c0c */ /* 0x000fe4000bf25270 */
[----:B------:R-:W-:Y:S01]  /*11f0*/  IADD3 R30, PT, PT, R30, 0x4, RZ ;  /* 0x000000041e1e7810 */ /* 0x000fe20007ffe0ff */
[----:B--2---:R-:W-:-:S07]  /*1200*/  DFMA R28, R20, R24, R28 ;  /* 0x00000018141c722b */ /* 0x004fce000000001c */
[----:B------:R3:W-:Y:S03]  /*1210*/  STG.E.64 desc[UR8][R10.64], R28 ;  /* 0x0000001c0a007986 */ /* 0x0007e6000c101b08 */
[----:B------:R-:W-:Y:S05]  /*1220*/  @P1 BRA `(.L_x_7) ;  /* 0xfffffff800c01947 */ /* 0x000fea000383ffff */
.L_x_6:
[----:B------:R-:W-:Y:S05]  /*1230*/  @!P0 BRA `(.L_x_8) ;  /* 0x0000000400108947 */ /* 0x000fea0003800000 */
[----:B------:R-:W-:Y:S02]  /*1240*/  ISETP.NE.AND P0, PT, R8, 0x1, PT ;  /* 0x000000010800780c */ /* 0x000fe40003f05270 */
[----:B------:R-:W-:-:S04]  /*1250*/  LOP3.LUT R7, R7, 0x1, RZ, 0xc0, !PT ;  /* 0x0000000107077812 */ /* 0x000fc800078ec0ff */
[----:B------:R-:W-:-:S07]  /*1260*/  ISETP.NE.U32.AND P1, PT, R7, 0x1, PT ;  /* 0x000000010700780c */ /* 0x000fce0003f25070 */
[----:B------:R-:W-:Y:S06]  /*1270*/  @!P0 BRA `(.L_x_9) ;  /* 0x0000000000a48947 */ /* 0x000fec0003800000 */
[----:B------:R-:W4:Y:S01]  /*1280*/  LDC.64 R8, c[0x0][0x398] ;  /* 0x0000e600ff087b82 */ /* 0x000f220000000a00 */
[----:B------:R-:W-:Y:S01]  /*1290*/  IMAD R7, R30, R6, R3 ;  /* 0x000000061e077224 */ /* 0x000fe200078e0203 */
[----:B------:R-:W5:Y:S06]  /*12a0*/  LDG.E.64 R26, desc[UR8][R14.64] ;  /* 0x000000080e1a7981 */ /* 0x000f6c000c1e1b00 */
[----:B--23--:R-:W2:Y:S01]  /*12b0*/  LDC.64 R22, c[0x0][0x3a0] ;  /* 0x0000e800ff167b82 */ /* 0x00cea20000000a00 */
[----:B----4-:R-:W-:-:S04]  /*12c0*/  IMAD.WIDE R8, R7, 0x8, R8 ;  /* 0x0000000807087825 */ /* 0x010fc800078e0208 */
[----:B------:R-:W-:Y:S01]  /*12d0*/  IMAD R7, R30, UR6, R5 ;  /* 0x000000061e077c24 */ /* 0x000fe2000f8e0205 */
[----:B------:R-:W3:Y:S03]  /*12e0*/  LDG.E.64 R20, desc[UR8][R8.64] ;  /* 0x0000000808147981 */ /* 0x000ee6000c1e1b00 */
[----:B--2---:R-:W-:-:S05]  /*12f0*/  IMAD.WIDE R22, R7, 0x8, R22 ;  /* 0x0000000807167825 */ /* 0x004fca00078e0216 */
[----:B------:R-:W5:Y:S01]  /*1300*/  LDG.E.64 R24, desc[UR8][R22.64] ;  /* 0x0000000816187981 */ /* 0x000f62000c1e1b00 */
[----:B---3--:R-:W-:-:S08]  /*1310*/  DMUL R20, R16, R20 ;  /* 0x0000001410147228 */ /* 0x008fd00000000000 */
[----:B-----5:R-:W-:Y:S01]  /*1320*/  DFMA R28, R20, R24, R26 ;  /* 0x00000018141c722b */ /* 0x020fe2000000001a */
        /* <DEDUP_REMOVED lines=8> */
[----:B------:R-:W4:Y:S01]  /*13b0*/  LDG.E.64 R22, desc[UR8][R10.64] ;  /* 0x000000080a167981 */ /* 0x000f22000c1e1b00 */
[----:B------:R-:W-:Y:S01]  /*13c0*/  IMAD.WIDE R24, R6, 0x8, R26 ;  /* 0x0000000806187825 */ /* 0x000fe200078e021a */
[----:B----4-:R-:W-:-:S03]  /*13d0*/  DFMA R22, R20, R34, R22 ;  /* 0x000000221416722b */ /* 0x010fc60000000016 */
[----:B------:R-:W-:-:S04]  /*13e0*/  IMAD.WIDE R20, R6, 0x8, R8 ;  /* 0x0000000806147825 */ /* 0x000fc800078e0208 */
[----:B------:R4:W-:Y:S04]  /*13f0*/  STG.E.64 desc[UR8][R10.64], R22 ;  /* 0x000000160a007986 */ /* 0x0009e8000c101b08 */
[----:B------:R-:W5:Y:S04]  /*1400*/  LDG.E.64 R8, desc[UR8][R20.64] ;  /* 0x0000000814087981 */ /* 0x000f68000c1e1b00 */
[----:B--2---:R-:W2:Y:S04]  /*1410*/  LDG.E.64 R28, desc[UR8][R24.64] ;  /* 0x00000008181c7981 */ /* 0x004ea8000c1e1b00 */
[----:B------:R-:W2:Y:S01]  /*1420*/  LDG.E.64 R34, desc[UR8][R14.64] ;  /* 0x000000080e227981 */ /* 0x000ea2000c1e1b00 */
[----:B------:R-:W-:Y:S01]  /*1430*/  IMAD.WIDE R26, R6, 0x8, R24 ;  /* 0x00000008061a7825 */ /* 0x000fe200078e0218 */
[----:B-----5:R-:W-:-:S08]  /*1440*/  DMUL R8, R16, R8 ;  /* 0x0000000810087228 */ /* 0x020fd00000000000 */
[----:B--2---:R-:W-:-:S07]  /*1450*/  DFMA R28, R8, R28, R34 ;  /* 0x0000001c081c722b */ /* 0x004fce0000000022 */
[----:B------:R2:W-:Y:S04]  /*1460*/  STG.E.64 desc[UR8][R14.64], R28 ;  /* 0x0000001c0e007986 */ /* 0x0005e8000c101b08 */
[----:B---3--:R-:W3:Y:S04]  /*1470*/  LDG.E.64 R32, desc[UR8][R26.64] ;  /* 0x000000081a207981 */ /* 0x008ee8000c1e1b00 */
[----:B------:R-:W3:Y:S01]  /*1480*/  LDG.E.64 R34, desc[UR8][R12.64] ;  /* 0x000000080c227981 */ /* 0x000ee2000c1e1b00 */
[----:B------:R-:W-:Y:S01]  /*1490*/  IMAD.WIDE R20, R6, 0x8, R26 ;  /* 0x0000000806147825 */ /* 0x000fe200078e021a */
[----:B---3--:R-:W-:-:S07]  /*14a0*/  DFMA R32, R8, R32, R34 ;  /* 0x000000200820722b */ /* 0x008fce0000000022 */
[----:B------:R2:W-:Y:S04]  /*14b0*/  STG.E.64 desc[UR8][R12.64], R32 ;  /* 0x000000200c007986 */ /* 0x0005e8000c101b08 */
[----:B------:R-:W3:Y:S04]  /*14c0*/  LDG.E.64 R20, desc[UR8][R20.64] ;  /* 0x0000000814147981 */ /* 0x000ee8000c1e1b00 */
[----:B----4-:R-:W3:Y:S01]  /*14d0*/  LDG.E.64 R22, desc[UR8][R10.64] ;  /* 0x000000080a167981 */ /* 0x010ee2000c1e1b00 */
[----:B------:R-:W-:Y:S01]  /*14e0*/  IADD3 R30, PT, PT, R30, 0x2, RZ ;  /* 0x000000021e1e7810 */ /* 0x000fe20007ffe0ff */
[----:B---3--:R-:W-:-:S07]  /*14f0*/  DFMA R22, R8, R20, R22 ;  /* 0x000000140816722b */ /* 0x008fce0000000016 */
[----:B------:R2:W-:Y:S04]  /*1500*/  STG.E.64 desc[UR8][R10.64], R22 ;  /* 0x000000160a007986 */ /* 0x0005e8000c101b08 */
.L_x_9:
[----:B------:R-:W-:Y:S05]  /*1510*/  @P1 BRA `(.L_x_8) ;  /* 0x0000000000581947 */ /* 0x000fea0003800000 */
[----:B------:R-:W4:Y:S01]  /*1520*/  LDC.64 R20, c[0x0][0x398] ;  /* 0x0000e600ff147b82 */ /* 0x000f220000000a00 */
[C---:B------:R-:W-:Y:S01]  /*1530*/  IMAD R7, R30.reuse, R6, R3 ;  /* 0x000000061e077224 */ /* 0x040fe200078e0203 */
[----:B------:R-:W5:Y:S01]  /*1540*/  LDG.E.64 R26, desc[UR8][R14.64] ;  /* 0x000000080e1a7981 */ /* 0x000f62000c1e1b00 */
[----:B------:R-:W-:-:S05]  /*1550*/  IMAD R5, R30, UR6, R5 ;  /* 0x000000061e057c24 */ /* 0x000fca000f8e0205 */
[----:B--23--:R-:W2:Y:S01]  /*1560*/  LDC.64 R22, c[0x0][0x3a0] ;  /* 0x0000e800ff167b82 */ /* 0x00cea20000000a00 */
[----:B----4-:R-:W-:-:S05]  /*1570*/  IMAD.WIDE R20, R7, 0x8, R20 ;  /* 0x0000000807147825 */ /* 0x010fca00078e0214 */
[----:B------:R-:W3:Y:S01]  /*1580*/  LDG.E.64 R8, desc[UR8][R20.64] ;  /* 0x0000000814087981 */ /* 0x000ee2000c1e1b00 */
[----:B--2---:R-:W-:-:S05]  /*1590*/  IMAD.WIDE R22, R5, 0x8, R22 ;  /* 0x0000000805167825 */ /* 0x004fca00078e0216 */
[----:B------:R-:W5:Y:S01]  /*15a0*/  LDG.E.64 R24, desc[UR8][R22.64] ;  /* 0x0000000816187981 */ /* 0x000f62000c1e1b00 */
[----:B---3--:R-:W-:-:S08]  /*15b0*/  DMUL R8, R16, R8 ;  /* 0x0000000810087228 */ /* 0x008fd00000000000 */
[----:B-----5:R-:W-:Y:S01]  /*15c0*/  DFMA R24, R8, R24, R26 ;  /* 0x000000180818722b */ /* 0x020fe2000000001a */
        /* <DEDUP_REMOVED lines=8> */
[----:B------:R-:W2:Y:S02]  /*1650*/  LDG.E.64 R22, desc[UR8][R10.64] ;  /* 0x000000080a167981 */ /* 0x000ea4000c1e1b00 */
[----:B--2---:R-:W-:-:S07]  /*1660*/  DFMA R22, R8, R20, R22 ;  /* 0x000000140816722b */ /* 0x004fce0000000016 */
[----:B------:R4:W-:Y:S04]  /*1670*/  STG.E.64 desc[UR8][R10.64], R22 ;  /* 0x000000160a007986 */ /* 0x0009e8000c101b08 */
.L_x_8:
[----:B------:R-:W5:Y:S01]  /*1680*/  LDCU UR5, c[0x0][0x384] ;  /* 0x00007080ff0577ac */ /* 0x000f620008000800 */
[----:B------:R-:W-:-:S04]  /*1690*/  IADD3 R4, PT, PT, R4, 0x1, RZ ;  /* 0x0000000104047810 */ /* 0x000fc80007ffe0ff */
[----:B-----5:R-:W-:-:S13]  /*16a0*/  ISETP.NE.AND P0, PT, R4, UR5, PT ;  /* 0x0000000504007c0c */ /* 0x020fda000bf05270 */
[----:B------:R-:W-:Y:S05]  /*16b0*/  @P0 BRA `(.L_x_10) ;  /* 0xffffffe800c80947 */ /* 0x000fea000383ffff */
[----:B------:R-:W-:-:S04]  /*16c0*/  IADD3 R3, PT, PT, R0, R3, RZ ;  /* 0x0000000300037210 */ /* 0x000fc80007ffe0ff */
[----:B------:R-:W-:-:S13]  /*16d0*/  ISETP.GE.AND P0, PT, R3, R6, PT ;  /* 0x000000060300720c */ /* 0x000fda0003f06270 */
[----:B------:R-:W-:Y:S05]  /*16e0*/  @!P0 BRA `(.L_x_11) ;  /* 0xffffffe800a88947 */ /* 0x000fea000383ffff */
[----:B0-----:R-:W-:Y:S05]  /*16f0*/  EXIT ;  /* 0x000000000000794d */ /* 0x001fea0003800000 */
.L_x_1:
[----:B------:R-:W-:Y:S02]  /*1700*/  ULOP3.LUT UR5, UR4, 0x3, URZ, 0xc0, !UPT ;  /* 0x0000000304057892 */ /* 0x000fe4000f8ec0ff */
[----:B------:R-:W-:-:S12]  /*1710*/  ULOP3.LUT UR4, UR4, 0x7ffffffc, URZ, 0xc0, !UPT ;  /* 0x7ffffffc04047892 */ /* 0x000fd8000f8ec0ff */
.L_x_17:
[----:B0----5:R-:W0:Y:S02]  /*1720*/  LDC.64 R4, c[0x0][0x390] ;  /* 0x0000e400ff047b82 */ /* 0x021e240000000a00 */
[----:B0-----:R-:W-:-:S06]  /*1730*/  IMAD.WIDE R4, R3, 0x8, R4 ;  /* 0x0000000803047825 */ /* 0x001fcc00078e0204 */
[----:B------:R-:W5:Y:S01]  /*1740*/  LDG.E.64 R4, desc[UR8][R4.64] ;  /* 0x0000000804047981 */ /* 0x000f62000c1e1b00 */
[----:B-12---:R-:W-:-:S07]  /*1750*/  MOV R14, RZ ;  /* 0x000000ff000e7202 */ /* 0x006fce0000000f00 */
.L_x_16:
[----:B012---:R-:W0:Y:S01]  /*1760*/  LDC.64 R8, c[0x0][0x3a8] ;  /* 0x0000ea00ff087b82 */ /* 0x007e220000000a00 */
[C-C-:B------:R-:W-:Y:S02]  /*1770*/  IMAD R11, R14.reuse, UR6, R3.reuse ;  /* 0x000000060e0b7c24 */ /* 0x140fe4000f8e0203 */
[----:B------:R-:W-:Y:S02]  /*1780*/  HFMA2 R20, -RZ, RZ, 0, 0 ;  /* 0x00000000ff147431 */ /* 0x000fe400000001ff */
[C---:B------:R-:W-:Y:S01]  /*1790*/  IMAD R15, R14.reuse, R2, R3 ;  /* 0x000000020e0f7224 */ /* 0x040fe200078e0203 */
[----:B------:R-:W-:Y:S02]  /*17a0*/  IADD3 R14, PT, PT, R14, 0x1, RZ ;  /* 0x000000010e0e7810 */ /* 0x000fe40007ffe0ff */
[----:B------:R-:W1:Y:S08]  /*17b0*/  LDC.64 R6, c[0x0][0x380] ;  /* 0x0000e000ff067b82 */ /* 0x000e700000000a00 */
[----:B------:R-:W2:Y:S01]  /*17c0*/  LDC R17, c[0x0][0x388] ;  /* 0x0000e200ff117b82 */ /* 0x000ea20000000800 */
[----:B0-----:R-:W-:-:S05]  /*17d0*/  IMAD.WIDE R8, R11, 0x8, R8 ;  /* 0x000000080b087825 */ /* 0x001fca00078e0208 */
[----:B------:R0:W-:Y:S01]  /*17e0*/  STG.E.64 desc[UR8][R8.64], RZ ;  /* 0x000000ff08007986 */ /* 0x0001e2000c101b08 */
[----:B-1----:R-:W-:Y:S01]  /*17f0*/  IMAD.WIDE R10, R6, 0x8, R8 ;  /* 0x00000008060a7825 */ /* 0x002fe200078e0208 */
[----:B------:R-:W-:-:S04]  /*1800*/  ISETP.NE.AND P0, PT, R14, R7, PT ;  /* 0x000000070e00720c */ /* 0x000fc80003f05270 */
[----:B------:R0:W-:Y:S01]  /*1810*/  STG.E.64 desc[UR8][R10.64], RZ ;  /* 0x000000ff0a007986 */ /* 0x0001e2000c101b08 */
[----:B------:R-:W-:Y:S01]  /*1820*/  IMAD.WIDE R12, R6, 0x8, R10 ;  /* 0x00000008060c7825 */ /* 0x000fe200078e020a */
[----:B--2---:R-:W-:-:S04]  /*1830*/  ISETP.GE.U32.AND P1, PT, R17, 0x4, PT ;  /* 0x000000041100780c */ /* 0x004fc80003f26070 */
[----:B------:R0:W-:Y:S09]  /*1840*/  STG.E.64 desc[UR8][R12.64], RZ ;  /* 0x000000ff0c007986 */ /* 0x0001f2000c101b08 */
[----:B0-----:R-:W-:Y:S05]  /*1850*/  @!P1 BRA `(.L_x_12) ;  /* 0x0000000400449947 */ /* 0x001fea0003800000 */
[----:B------:R-:W-:-:S07]  /*1860*/  MOV R16, RZ ;  /* 0x000000ff00107202 */ /* 0x000fce0000000f00 */
.L_x_13:
[----:B0-----:R-:W0:Y:S01]  /*1870*/  LDC.64 R18, c[0x0][0x398] ;  /* 0x0000e600ff127b82 */ /* 0x001e220000000a00 */
[----:B------:R-:W-:Y:S01]  /*1880*/  IMAD R7, R16, R6, R3 ;  /* 0x0000000610077224 */ /* 0x000fe200078e0203 */
[----:B------:R-:W2:Y:S06]  /*1890*/  LDG.E.64 R26, desc[UR8][R8.64] ;  /* 0x00000008081a7981 */ /* 0x000eac000c1e1b00 */
[----:B------:R-:W1:Y:S01]  /*18a0*/  LDC.64 R22, c[0x0][0x3a0] ;  /* 0x0000e800ff167b82 */ /* 0x000e620000000a00 */
[----:B0-----:R-:W-:-:S04]  /*18b0*/  IMAD.WIDE R18, R7, 0x8, R18 ;  /* 0x0000000807127825 */ /* 0x001fc800078e0212 */
[----:B------:R-:W-:Y:S01]  /*18c0*/  IMAD R7, R16, UR6, R15 ;  /* 0x0000000610077c24 */ /* 0x000fe2000f8e020f */
[----:B------:R-:W3:Y:S03]  /*18d0*/  LDG.E.64 R20, desc[UR8][R18.64] ;  /* 0x0000000812147981 */ /* 0x000ee6000c1e1b00 */
[----:B-1----:R-:W-:-:S05]  /*18e0*/  IMAD.WIDE R22, R7, 0x8, R22 ;  /* 0x0000000807167825 */ /* 0x002fca00078e0216 */
[----:B------:R-:W2:Y:S01]  /*18f0*/  LDG.E.64 R24, desc[UR8][R22.64] ;  /* 0x0000000816187981 */ /* 0x000ea2000c1e1b00 */
[----:B---3-5:R-:W-:-:S08]  /*1900*/  DMUL R20, R4, R20 ;  /* 0x0000001404147228 */ /* 0x028fd00000000000 */
        /* <DEDUP_REMOVED lines=15> */
[----:B------:R-:W4:Y:S04]  /*1a00*/  LDG.E.64 R24, desc[UR8][R22.64] ;  /* 0x0000000816187981 */ /* 0x000f28000c1e1b00 */
[----:B0-----:R-:W4:Y:S01]  /*1a10*/  LDG.E.64 R28, desc[UR8][R8.64] ;  /* 0x00000008081c7981 */ /* 0x001f22000c1e1b00 */
[----:B---3--:R-:W-:-:S08]  /*1a20*/  DMUL R20, R4, R20 ;  /* 0x0000001404147228 */ /* 0x008fd00000000000 */
[----:B----4-:R-:W-:Y:S01]  /*1a30*/  DFMA R28, R20, R24, R28 ;  /* 0x00000018141c722b */ /* 0x010fe2000000001c */
[----:B------:R-:W-:-:S06]  /*1a40*/  IMAD.WIDE R24, R6, 0x8, R22 ;  /* 0x0000000806187825 */ /* 0x000fcc00078e0216 */
[----:B------:R0:W-:Y:S04]  /*1a50*/  STG.E.64 desc[UR8][R8.64], R28 ;  /* 0x0000001c08007986 */ /* 0x0001e8000c101b08 */
[----:B------:R-:W3:Y:S04]  /*1a60*/  LDG.E.64 R26, desc[UR8][R24.64] ;  /* 0x00000008181a7981 */ /* 0x000ee8000c1e1b00 */
[----:B-1----:R-:W3:Y:S02]  /*1a70*/  LDG.E.64 R30, desc[UR8][R10.64] ;  /* 0x000000080a1e7981 */ /* 0x002ee4000c1e1b00 */
[----:B---3--:R-:W-:Y:S01]  /*1a80*/  DFMA R30, R20, R26, R30 ;  /* 0x0000001a141e722b */ /* 0x008fe2000000001e */
[----:B------:R-:W-:-:S06]  /*1a90*/  IMAD.WIDE R26, R6, 0x8, R24 ;  /* 0x00000008061a7825 */ /* 0x000fcc00078e0218 */
[----:B------:R1:W-:Y:S04]  /*1aa0*/  STG.E.64 desc[UR8][R10.64], R30 ;  /* 0x0000001e0a007986 */ /* 0x0003e8000c101b08 */
[----:B------:R-:W3:Y:S04]  /*1ab0*/  LDG.E.64 R22, desc[UR8][R26.64] ;  /* 0x000000081a167981 */ /* 0x000ee8000c1e1b00 */
[----:B--2---:R-:W3:Y:S01]  /*1ac0*/  LDG.E.64 R32, desc[UR8][R12.64] ;  /* 0x000000080c207981 */ /* 0x004ee2000c1e1b00 */
[----:B------:R-:W-:Y:S01]  /*1ad0*/  IMAD.WIDE R18, R6, 0x8, R18 ;  /* 0x0000000806127825 */ /* 0x000fe200078e0212 */
[----:B---3--:R-:W-:-:S03]  /*1ae0*/  DFMA R32, R20, R22, R32 ;  /* 0x000000161420722b */ /* 0x008fc60000000020 */
        /* <DEDUP_REMOVED lines=21> */
[----:B0-----:R-:W4:Y:S04]  /*1c40*/  LDG.E.64 R28, desc[UR8][R24.64] ;  /* 0x00000008181c7981 */ /* 0x001f28000c1e1b00 */
[----:B------:R-:W4:Y:S01]  /*1c50*/  LDG.E.64 R32, desc[UR8][R8.64] ;  /* 0x0000000808207981 */ /* 0x000f22000c1e1b00 */
[----:B------:R-:W-:Y:S01]  /*1c60*/  IMAD.WIDE R26, R6, 0x8, R24 ;  /* 0x00000008061a7825 */ /* 0x000fe200078e0218 */
[----:B---3--:R-:W-:-:S08]  /*1c70*/  DMUL R18, R4, R18 ;  /* 0x0000001204127228 */ /* 0x008fd00000000000 */
[----:B----4-:R-:W-:-:S07]  /*1c80*/  DFMA R28, R18, R28, R32 ;  /* 0x0000001c121c722b */ /* 0x010fce0000000020 */
[----:B------:R0:W-:Y:S04]  /*1c90*/  STG.E.64 desc[UR8][R8.64], R28 ;  /* 0x0000001c08007986 */ /* 0x0001e8000c101b08 */
[----:B-1----:R-:W3:Y:S04]  /*1ca0*/  LDG.E.64 R30, desc[UR8][R26.64] ;  /* 0x000000081a1e7981 */ /* 0x002ee8000c1e1b00 */
[----:B------:R-:W3:Y:S01]  /*1cb0*/  LDG.E.64 R32, desc[UR8][R10.64] ;  /* 0x000000080a207981 */ /* 0x000ee2000c1e1b00 */
[----:B------:R-:W-:Y:S01]  /*1cc0*/  IMAD.WIDE R20, R6, 0x8, R26 ;  /* 0x0000000806147825 */ /* 0x000fe200078e021a */
[----:B---3--:R-:W-:-:S07]  /*1cd0*/  DFMA R30, R18, R30, R32 ;  /* 0x0000001e121e722b */ /* 0x008fce0000000020 */
[----:B------:R0:W-:Y:S04]  /*1ce0*/  STG.E.64 desc[UR8][R10.64], R30 ;  /* 0x0000001e0a007986 */ /* 0x0001e8000c101b08 */
[----:B------:R-:W3:Y:S04]  /*1cf0*/  LDG.E.64 R20, desc[UR8][R20.64] ;  /* 0x0000000814147981 */ /* 0x000ee8000c1e1b00 */
[----:B--2---:R-:W3:Y:S01]  /*1d00*/  LDG.E.64 R22, desc[UR8][R12.64] ;  /* 0x000000080c167981 */ /* 0x004ee2000c1e1b00 */
[----:B------:R-:W-:-:S04]  /*1d10*/  IADD3 R16, PT, PT, R16, 0x4, RZ ;  /* 0x0000000410107810 */ /* 0x000fc80007ffe0ff */
[----:B------:R-:W-:Y:S01]  /*1d20*/  ISETP.NE.AND P1, PT, R16, UR4, PT ;  /* 0x0000000410007c0c */ /* 0x000fe2000bf25270 */
[----:B---3--:R-:W-:-:S07]  /*1d30*/  DFMA R22, R18, R20, R22 ;  /* 0x000000141216722b */ /* 0x008fce0000000016 */
[----:B------:R0:W-:Y:S05]  /*1d40*/  STG.E.64 desc[UR8][R12.64], R22 ;  /* 0x000000160c007986 */ /* 0x0001ea000c101b08 */
[----:B------:R-:W-:Y:S05]  /*1d50*/  @P1 BRA `(.L_x_13) ;  /* 0xfffffff800c41947 */ /* 0x000fea000383ffff */
[----:B------:R-:W-:-:S07]  /*1d60*/  MOV R20, UR4 ;  /* 0x0000000400147c02 */ /* 0x000fce0008000f00 */
.L_x_12:
[----:B------:R-:W-:-:S09]  /*1d70*/  UISETP.NE.AND UP0, UPT, UR5, URZ, UPT ;  /* 0x000000ff0500728c */ /* 0x000fd2000bf05270 */
[----:B------:R-:W-:Y:S05]  /*1d80*/  BRA.U !UP0, `(.L_x_14) ;  /* 0x00000005080c7547 */ /* 0x000fea000b800000 */
[----:B------:R-:W-:Y:S01]  /*1d90*/  UISETP.NE.AND UP0, UPT, UR5, 0x1, UPT ;  /* 0x000000010500788c */ /* 0x000fe2000bf05270 */
[----:B------:R-:W-:-:S08]  /*1da0*/  LOP3.LUT P1, RZ, R17, 0x1, RZ, 0xc0, !PT ;  /* 0x0000000111ff7812 */ /* 0x000fd0000782c0ff */
[----:B------:R-:W-:Y:S05]  /*1db0*/  BRA.U !UP0, `(.L_x_15) ;  /* 0x0000000108a47547 */ /* 0x000fea000b800000 */
[----:B------:R-:W1:Y:S01]  /*1dc0*/  LDC.64 R16, c[0x0][0x398] ;  /* 0x0000e600ff107b82 */ /* 0x000e620000000a00 */
[----:B------:R-:W-:Y:S01]  /*1dd0*/  IMAD R7, R20, R6, R3 ;  /* 0x0000000614077224 */ /* 0x000fe200078e0203 */
[----:B------:R-:W2:Y:S06]  /*1de0*/  LDG.E.64 R26, desc[UR8][R8.64] ;  /* 0x00000008081a7981 */ /* 0x000eac000c1e1b00 */
[----:B------:R-:W3:Y:S01]  /*1df0*/  LDC.64 R24, c[0x0][0x3a0] ;  /* 0x0000e800ff187b82 */ /* 0x000ee20000000a00 */
[----:B-1----:R-:W-:-:S04]  /*1e00*/  IMAD.WIDE R16, R7, 0x8, R16 ;  /* 0x0000000807107825 */ /* 0x002fc800078e0210 */
[----:B------:R-:W-:Y:S01]  /*1e10*/  IMAD R7, R20, UR6, R15 ;  /* 0x0000000614077c24 */ /* 0x000fe2000f8e020f */
[----:B------:R-:W4:Y:S03]  /*1e20*/  LDG.E.64 R18, desc[UR8][R16.64] ;  /* 0x0000000810127981 */ /* 0x000f26000c1e1b00 */
[----:B---3--:R-:W-:-:S05]  /*1e30*/  IMAD.WIDE R24, R7, 0x8, R24 ;  /* 0x0000000807187825 */ /* 0x008fca00078e0218 */
[----:B0-----:R-:W2:Y:S01]  /*1e40*/  LDG.E.64 R22, desc[UR8][R24.64] ;  /* 0x0000000818167981 */ /* 0x001ea2000c1e1b00 */
[----:B------:R-:W-:Y:S01]  /*1e50*/  IMAD.WIDE R28, R6, 0x8, R24 ;  /* 0x00000008061c7825 */ /* 0x000fe200078e0218 */
[----:B----45:R-:W-:-:S08]  /*1e60*/  DMUL R18, R4, R18 ;  /* 0x0000001204127228 */ /* 0x030fd00000000000 */
[----:B--2---:R-:W-:-:S07]  /*1e70*/  DFMA R26, R18, R22, R26 ;  /* 0x00000016121a722b */ /* 0x004fce000000001a */
        /* <DEDUP_REMOVED lines=8> */
[----:B0-----:R-:W-:Y:S01]  /*1f00*/  IMAD.WIDE R26, R6, 0x8, R22 ;  /* 0x00000008061a7825 */ /* 0x001fe200078e0216 */
[----:B--2---:R-:W-:-:S03]  /*1f10*/  DFMA R24, R18, R32, R24 ;  /* 0x000000201218722b */ /* 0x004fc60000000018 */
[----:B------:R-:W-:-:S04]  /*1f20*/  IMAD.WIDE R18, R6, 0x8, R16 ;  /* 0x0000000806127825 */ /* 0x000fc800078e0210 */
[----:B------:R0:W-:Y:S04]  /*1f30*/  STG.E.64 desc[UR8][R12.64], R24 ;  /* 0x000000180c007986 */ /* 0x0001e8000c101b08 */
[----:B------:R-:W2:Y:S04]  /*1f40*/  LDG.E.64 R16, desc[UR8][R18.64] ;  /* 0x0000000812107981 */ /* 0x000ea8000c1e1b00 */
[----:B------:R-:W3:Y:S04]  /*1f50*/  LDG.E.64 R28, desc[UR8][R26.64] ;  /* 0x000000081a1c7981 */ /* 0x000ee8000c1e1b00 */
[----:B------:R-:W3:Y:S01]  /*1f60*/  LDG.E.64 R32, desc[UR8][R8.64] ;  /* 0x0000000808207981 */ /* 0x000ee2000c1e1b00 */
[----:B------:R-:W-:Y:S01]  /*1f70*/  IMAD.WIDE R22, R6, 0x8, R26 ;  /* 0x0000000806167825 */ /* 0x000fe200078e021a */
[----:B--2---:R-:W-:-:S08]  /*1f80*/  DMUL R16, R4, R16 ;  /* 0x0000001004107228 */ /* 0x004fd00000000000 */
[----:B---3--:R-:W-:-:S07]  /*1f90*/  DFMA R28, R16, R28, R32 ;  /* 0x0000001c101c722b */ /* 0x008fce0000000020 */
[----:B------:R2:W-:Y:S04]  /*1fa0*/  STG.E.64 desc[UR8][R8.64], R28 ;  /* 0x0000001c08007986 */ /* 0x0005e8000c101b08 */
[----:B-1----:R-:W3:Y:S04]  /*1fb0*/  LDG.E.64 R30, desc[UR8][R22.64] ;  /* 0x00000008161e7981 */ /* 0x002ee8000c1e1b00 */
[----:B------:R-:W3:Y:S01]  /*1fc0*/  LDG.E.64 R32, desc[UR8][R10.64] ;  /* 0x000000080a207981 */ /* 0x000ee2000c1e1b00 */
[----:B------:R-:W-:Y:S01]  /*1fd0*/  IMAD.WIDE R18, R6, 0x8, R22 ;  /* 0x0000000806127825 */ /* 0x000fe200078e0216 */
[----:B---3--:R-:W-:-:S07]  /*1fe0*/  DFMA R30, R16, R30, R32 ;  /* 0x0000001e101e722b */ /* 0x008fce0000000020 */
[----:B------:R2:W-:Y:S04]  /*1ff0*/  STG.E.64 desc[UR8][R10.64], R30 ;  /* 0x0000001e0a007986 */ /* 0x0005e8000c101b08 */
[----:B------:R-:W3:Y:S04]  /*2000*/  LDG.E.64 R18, desc[UR8][R18.64] ;  /* 0x0000000812127981 */ /* 0x000ee8000c1e1b00 */
[----:B0-----:R-:W3:Y:S01]  /*2010*/  LDG.E.64 R24, desc[UR8][R12.64] ;  /* 0x000000080c187981 */ /* 0x001ee2000c1e1b00 */
[----:B------:R-:W-:Y:S01]  /*2020*/  IADD3 R20, PT, PT, R20, 0x2, RZ ;  /* 0x0000000214147810 */ /* 0x000fe20007ffe0ff */
[----:B---3--:R-:W-:-:S07]  /*2030*/  DFMA R24, R16, R18, R24 ;  /* 0x000000121018722b */ /* 0x008fce0000000018 */
[----:B------:R2:W-:Y:S04]  /*2040*/  STG.E.64 desc[UR8][R12.64], R24 ;  /* 0x000000180c007986 */ /* 0x0005e8000c101b08 */
.L_x_15:
[----:B------:R-:W-:Y:S05]  /*2050*/  @!P1 BRA `(.L_x_14) ;  /* 0x0000000000589947 */ /* 0x000fea0003800000 */
[----:B------:R-:W1:Y:S01]  /*2060*/  LDC.64 R18, c[0x0][0x398] ;  /* 0x0000e600ff127b82 */ /* 0x000e620000000a00 */
[C---:B------:R-:W-:Y:S01]  /*2070*/  IMAD R7, R20.reuse, R6, R3 ;  /* 0x0000000614077224 */ /* 0x040fe200078e0203 */
[----:B--2---:R-:W2:Y:S01]  /*2080*/  LDG.E.64 R24, desc[UR8][R8.64] ;  /* 0x0000000808187981 */ /* 0x004ea2000c1e1b00 */
[----:B------:R-:W-:-:S05]  /*2090*/  IMAD R21, R20, UR6, R15 ;  /* 0x0000000614157c24 */ /* 0x000fca000f8e020f */
[----:B0-----:R-:W0:Y:S01]  /*20a0*/  LDC.64 R22, c[0x0][0x3a0] ;  /* 0x0000e800ff167b82 */ /* 0x001e220000000a00 */
[----:B-1----:R-:W-:-:S05]  /*20b0*/  IMAD.WIDE R18, R7, 0x8, R18 ;  /* 0x0000000807127825 */ /* 0x002fca00078e0212 */
[----:B------:R-:W3:Y:S01]  /*20c0*/  LDG.E.64 R16, desc[UR8][R18.64] ;  /* 0x0000000812107981 */ /* 0x000ee2000c1e1b00 */
[----:B0-----:R-:W-:-:S05]  /*20d0*/  IMAD.WIDE R20, R21, 0x8, R22 ;  /* 0x0000000815147825 */ /* 0x001fca00078e0216 */
[----:B------:R-:W2:Y:S01]  /*20e0*/  LDG.E.64 R22, desc[UR8][R20.64] ;  /* 0x0000000814167981 */ /* 0x000ea2000c1e1b00 */
[----:B---3-5:R-:W-:-:S08]  /*20f0*/  DMUL R16, R4, R16 ;  /* 0x0000001004107228 */ /* 0x028fd00000000000 */
[----:B--2---:R-:W-:Y:S01]  /*2100*/  DFMA R22, R16, R22, R24 ;  /* 0x000000161016722b */ /* 0x004fe20000000018 */
        /* <DEDUP_REMOVED lines=11> */
.L_x_14:
[----:B------:R-:W-:Y:S05]  /*21c0*/  @P0 BRA `(.L_x_16) ;  /* 0xfffffff400640947 */ /* 0x000fea000383ffff */
[----:B------:R-:W-:-:S04]  /*21d0*/  IADD3 R3, PT, PT, R0, R3, RZ ;  /* 0x0000000300037210 */ /* 0x000fc80007ffe0ff */
[----:B------:R-:W-:-:S13]  /*21e0*/  ISETP.GE.AND P0, PT, R3, R6, PT ;  /* 0x000000060300720c */ /* 0x000fda0003f06270 */
[----:B------:R-:W-:Y:S05]  /*21f0*/  @!P0 BRA `(.L_x_17) ;  /* 0xfffffff400488947 */ /* 0x000fea000383ffff */
[----:B------:R-:W-:Y:S05]  /*2200*/  EXIT ;  /* 0x000000000000794d */ /* 0x000fea0003800000 */
.L_x_0:
[----:B------:R-:W0:Y:S02]  /*2210*/  LDCU UR5, c[0x0][0x38c] ;  /* 0x00007180ff0577ac */ /* 0x000e240008000800 */
[----:B0-----:R-:W-:-:S09]  /*2220*/  UISETP.GE.AND UP0, UPT, UR4, UR5, UPT ;  /* 0x000000050400728c */ /* 0x001fd2000bf06270 */
[----:B------:R-:W-:Y:S05]  /*2230*/  BRA.U UP0, `(.L_x_18) ;  /* 0x0000000900d47547 */ /* 0x000fea000b800000 */
[----:B------:R-:W-:Y:S02]  /*2240*/  UIADD3 UR7, UPT, UPT, -UR4, UR5, URZ ;  /* 0x0000000504077290 */ /* 0x000fe4000fffe1ff */
[----:B------:R-:W-:Y:S02]  /*2250*/  UIADD3 UR4, UPT, UPT, UR4, -UR5, URZ ;  /* 0x8000000504047290 */ /* 0x000fe4000fffe0ff */
[----:B------:R-:W-:Y:S02]  /*2260*/  ULOP3.LUT UR5, UR7, 0x3, URZ, 0xc0, !UPT ;  /* 0x0000000307057892 */ /* 0x000fe4000f8ec0ff */
[----:B------:R-:W-:-:S12]  /*2270*/  ULOP3.LUT UR10, UR7, 0xfffffffc, URZ, 0xc0, !UPT ;  /* 0xfffffffc070a7892 */ /* 0x000fd8000f8ec0ff */
.L_x_24:
[----:B0-----:R-:W0:Y:S02]  /*2280*/  LDC.64 R6, c[0x0][0x390] ;  /* 0x0000e400ff067b82 */ /* 0x001e240000000a00 */
[----:B0-----:R-:W-:-:S05]  /*2290*/  IMAD.WIDE R6, R3, 0x8, R6 ;  /* 0x0000000803067825 */ /* 0x001fca00078e0206 */
[----:B--2---:R-:W2:Y:S01]  /*22a0*/  LDG.E.64 R4, desc[UR8][R6.64] ;  /* 0x0000000806047981 */ /* 0x004ea2000c1e1b00 */
[----:B------:R-:W-:Y:S01]  /*22b0*/  MOV R14, RZ ;  /* 0x000000ff000e7202 */ /* 0x000fe20000000f00 */
[----:B-123--:R-:W-:-:S11]  /*22c0*/  DMUL R4, R4, 0.5 ;  /* 0x3fe0000004047828 */ /* 0x00efd60000000000 */
.L_x_23:
[----:B0123--:R-:W0:Y:S01]  /*22d0*/  LDC.64 R8, c[0x0][0x3a8] ;  /* 0x0000ea00ff087b82 */ /* 0x00fe220000000a00 */
[C-C-:B------:R-:W-:Y:S01]  /*22e0*/  IMAD R11, R14.reuse, UR6, R3.reuse ;  /* 0x000000060e0b7c24 */ /* 0x140fe2000f8e0203 */
[----:B------:R-:W1:Y:S01]  /*22f0*/  LDCU UR11, c[0x0][0x388] ;  /* 0x00007100ff0b77ac */ /* 0x000e620008000800 */
[C---:B------:R-:W-:Y:S01]  /*2300*/  IMAD R15, R14.reuse, R2, R3 ;  /* 0x000000020e0f7224 */ /* 0x040fe200078e0203 */
[----:B------:R-:W-:Y:S01]  /*2310*/  IADD3 R14, PT, PT, R14, 0x1, RZ ;  /* 0x000000010e0e7810 */ /* 0x000fe20007ffe0ff */
[----:B------:R-:W-:-:S03]  /*2320*/  UISETP.GT.U32.AND UP0, UPT, UR4, -0x4, UPT ;  /* 0xfffffffc0400788c */ /* 0x000fc6000bf04070 */
[----:B------:R-:W2:Y:S01]  /*2330*/  LDC.64 R6, c[0x0][0x380] ;  /* 0x0000e000ff067b82 */ /* 0x000ea20000000a00 */
[----:B-1----:R-:W-:Y:S01]  /*2340*/  MOV R16, UR11 ;  /* 0x0000000b00107c02 */ /* 0x002fe20008000f00 */
[----:B0-----:R-:W-:-:S05]  /*2350*/  IMAD.WIDE R8, R11, 0x8, R8 ;  /* 0x000000080b087825 */ /* 0x001fca00078e0208 */
[----:B------:R0:W-:Y:S01]  /*2360*/  STG.E.64 desc[UR8][R8.64], RZ ;  /* 0x000000ff08007986 */ /* 0x0001e2000c101b08 */
[----:B--2---:R-:W-:Y:S01]  /*2370*/  IMAD.WIDE R10, R6, 0x8, R8 ;  /* 0x00000008060a7825 */ /* 0x004fe200078e0208 */
[----:B------:R-:W-:-:S04]  /*2380*/  ISETP.NE.AND P1, PT, R14, R7, PT ;  /* 0x000000070e00720c */ /* 0x000fc80003f25270 */
[----:B------:R0:W-:Y:S01]  /*2390*/  STG.E.64 desc[UR8][R10.64], RZ ;  /* 0x000000ff0a007986 */ /* 0x0001e2000c101b08 */
[----:B------:R-:W-:-:S05]  /*23a0*/  IMAD.WIDE R12, R6, 0x8, R10 ;  /* 0x00000008060c7825 */ /* 0x000fca00078e020a */
[----:B------:R0:W-:Y:S01]  /*23b0*/  STG.E.64 desc[UR8][R12.64], RZ ;  /* 0x000000ff0c007986 */ /* 0x0001e2000c101b08 */
[----:B------:R-:W-:Y:S05]  /*23c0*/  BRA.U UP0, `(.L_x_19) ;  /* 0x0000000500487547 */ /* 0x000fea000b800000 */
[----:B------:R-:W-:Y:S01]  /*23d0*/  HFMA2 R7, -RZ, RZ, 0, 0 ;  /* 0x00000000ff077431 */ /* 0x000fe200000001ff */
[----:B------:R-:W-:-:S07]  /*23e0*/  MOV R16, UR11 ;  /* 0x0000000b00107c02 */ /* 0x000fce0008000f00 */
.L_x_20:
[----:B-1----:R-:W1:Y:S01]  /*23f0*/  LDC.64 R18, c[0x0][0x398] ;  /* 0x0000e600ff127b82 */ /* 0x002e620000000a00 */
[----:B------:R-:W-:Y:S01]  /*2400*/  IMAD R17, R16, R6, R3 ;  /* 0x0000000610117224 */ /* 0x000fe200078e0203 */
[----:B------:R-:W2:Y:S06]  /*2410*/  LDG.E.64 R26, desc[UR8][R8.64] ;  /* 0x00000008081a7981 */ /* 0x000eac000c1e1b00 */
[----:B------:R-:W3:Y:S01]  /*2420*/  LDC.64 R22, c[0x0][0x3a0] ;  /* 0x0000e800ff167b82 */ /* 0x000ee20000000a00 */
[----:B-1----:R-:W-:-:S04]  /*2430*/  IMAD.WIDE R18, R17, 0x8, R18 ;  /* 0x0000000811127825 */ /* 0x002fc800078e0212 */
[----:B------:R-:W-:Y:S01]  /*2440*/  IMAD R17, R16, UR6, R15 ;  /* 0x0000000610117c24 */ /* 0x000fe2000f8e020f */
[----:B------:R-:W4:Y:S03]  /*2450*/  LDG.E.64 R20, desc[UR8][R18.64] ;  /* 0x0000000812147981 */ /* 0x000f26000c1e1b00 */
[----:B---3--:R-:W-:-:S05]  /*2460*/  IMAD.WIDE R22, R17, 0x8, R22 ;  /* 0x0000000811167825 */ /* 0x008fca00078e0216 */
        /* <DEDUP_REMOVED lines=17> */
[----:B------:R-:W5:Y:S04]  /*2580*/  LDG.E.64 R24, desc[UR8][R22.64] ;  /* 0x0000000816187981 */ /* 0x000f68000c1e1b00 */
[----:B-1----:R-:W5:Y:S01]  /*2590*/  LDG.E.64 R28, desc[UR8][R8.64] ;  /* 0x00000008081c7981 */ /* 0x002f62000c1e1b00 */
[----:B----4-:R-:W-:-:S08]  /*25a0*/  DMUL R20, R4, R20 ;  /* 0x0000001404147228 */ /* 0x010fd00000000000 */
[----:B-----5:R-:W-:Y:S01]  /*25b0*/  DFMA R28, R20, R24, R28 ;  /* 0x00000018141c722b */ /* 0x020fe2000000001c */
[----:B------:R-:W-:-:S06]  /*25c0*/  IMAD.WIDE R24, R6, 0x8, R22 ;  /* 0x0000000806187825 */ /* 0x000fcc00078e0216 */
[----:B------:R1:W-:Y:S04]  /*25d0*/  STG.E.64 desc[UR8][R8.64], R28 ;  /* 0x0000001c08007986 */ /* 0x0003e8000c101b08 */
[----:B------:R-:W4:Y:S04]  /*25e0*/  LDG.E.64 R26, desc[UR8][R24.64] ;  /* 0x00000008181a7981 */ /* 0x000f28000c1e1b00 */
[----:B--2---:R-:W4:Y:S02]  /*25f0*/  LDG.E.64 R30, desc[UR8][R10.64] ;  /* 0x000000080a1e7981 */ /* 0x004f24000c1e1b00 */
[----:B----4-:R-:W-:Y:S01]  /*2600*/  DFMA R30, R20, R26, R30 ;  /* 0x0000001a141e722b */ /* 0x010fe2000000001e */
[----:B------:R-:W-:-:S06]  /*2610*/  IMAD.WIDE R26, R6, 0x8, R24 ;  /* 0x00000008061a7825 */ /* 0x000fcc00078e0218 */
[----:B------:R2:W-:Y:S04]  /*2620*/  STG.E.64 desc[UR8][R10.64], R30 ;  /* 0x0000001e0a007986 */ /* 0x0005e8000c101b08 */
[----:B------:R-:W4:Y:S04]  /*2630*/  LDG.E.64 R22, desc[UR8][R26.64] ;  /* 0x000000081a167981 */ /* 0x000f28000c1e1b00 */
[----:B---3--:R-:W4:Y:S01]  /*2640*/  LDG.E.64 R32, desc[UR8][R12.64] ;  /* 0x000000080c207981 */ /* 0x008f22000c1e1b00 */
[----:B------:R-:W-:Y:S01]  /*2650*/  IMAD.WIDE R18, R6, 0x8, R18 ;  /* 0x0000000806127825 */ /* 0x000fe200078e0212 */
[----:B----4-:R-:W-:-:S03]  /*2660*/  DFMA R32, R20, R22, R32 ;  /* 0x000000161420722b */ /* 0x010fc60000000020 */
        /* <DEDUP_REMOVED lines=21> */
[----:B-1----:R-:W5:Y:S04]  /*27c0*/  LDG.E.64 R28, desc[UR8][R24.64] ;  /* 0x00000008181c7981 */ /* 0x002f68000c1e1b00 */
[----:B------:R-:W5:Y:S01]  /*27d0*/  LDG.E.64 R32, desc[UR8][R8.64] ;  /* 0x0000000808207981 */ /* 0x000f62000c1e1b00 */
[----:B------:R-:W-:Y:S01]  /*27e0*/  IMAD.WIDE R26, R6, 0x8, R24 ;  /* 0x00000008061a7825 */ /* 0x000fe200078e0218 */
[----:B----4-:R-:W-:-:S08]  /*27f0*/  DMUL R18, R4, R18 ;  /* 0x0000001204127228 */ /* 0x010fd00000000000 */
[----:B-----5:R-:W-:-:S07]  /*2800*/  DFMA R28, R18, R28, R32 ;  /* 0x0000001c121c722b */ /* 0x020fce0000000020 */
[----:B------:R1:W-:Y:S04]  /*2810*/  STG.E.64 desc[UR8][R8.64], R28 ;  /* 0x0000001c08007986 */ /* 0x0003e8000c101b08 */
[----:B--2---:R-:W2:Y:S04]  /*2820*/  LDG.E.64 R30, desc[UR8][R26.64] ;  /* 0x000000081a1e7981 */ /* 0x004ea8000c1e1b00 */
[----:B------:R-:W2:Y:S01]  /*2830*/  LDG.E.64 R32, desc[UR8][R10.64] ;  /* 0x000000080a207981 */ /* 0x000ea2000c1e1b00 */
[----:B------:R-:W-:Y:S01]  /*2840*/  IMAD.WIDE R20, R6, 0x8, R26 ;  /* 0x0000000806147825 */ /* 0x000fe200078e021a */
[----:B--2---:R-:W-:-:S07]  /*2850*/  DFMA R30, R18, R30, R32 ;  /* 0x0000001e121e722b */ /* 0x004fce0000000020 */
[----:B------:R1:W-:Y:S04]  /*2860*/  STG.E.64 desc[UR8][R10.64], R30 ;  /* 0x0000001e0a007986 */ /* 0x0003e8000c101b08 */
[----:B------:R-:W2:Y:S04]  /*2870*/  LDG.E.64 R20, desc[UR8][R20.64] ;  /* 0x0000000814147981 */ /* 0x000ea8000c1e1b00 */
[----:B---3--:R-:W2:Y:S01]  /*2880*/  LDG.E.64 R22, desc[UR8][R12.64] ;  /* 0x000000080c167981 */ /* 0x008ea2000c1e1b00 */
[----:B------:R-:W-:-:S04]  /*2890*/  IADD3 R7, PT, PT, R7, 0x4, RZ ;  /* 0x0000000407077810 */ /* 0x000fc80007ffe0ff */
[----:B------:R-:W-:Y:S02]  /*28a0*/  ISETP.NE.AND P0, PT, R7, UR10, PT ;  /* 0x0000000a07007c0c */ /* 0x000fe4000bf05270 */
[----:B------:R-:W-:Y:S01]  /*28b0*/  IADD3 R16, PT, PT, R16, 0x4, RZ ;  /* 0x0000000410107810 */ /* 0x000fe20007ffe0ff */
[----:B--2---:R-:W-:-:S07]  /*28c0*/  DFMA R22, R18, R20, R22 ;  /* 0x000000141216722b */ /* 0x004fce0000000016 */
[----:B------:R1:W-:Y:S03]  /*28d0*/  STG.E.64 desc[UR8][R12.64], R22 ;  /* 0x000000160c007986 */ /* 0x0003e6000c101b08 */
[----:B------:R-:W-:Y:S05]  /*28e0*/  @P0 BRA `(.L_x_20) ;  /* 0xfffffff800c00947 */ /* 0x000fea000383ffff */
.L_x_19:
[----:B------:R-:W-:-:S09]  /*28f0*/  UISETP.NE.AND UP0, UPT, UR5, URZ, UPT ;  /* 0x000000ff0500728c */ /* 0x000fd2000bf05270 */
[----:B------:R-:W-:Y:S05]  /*2900*/  BRA.U !UP0, `(.L_x_21) ;  /* 0x00000005080c7547 */ /* 0x000fea000b800000 */
[----:B------:R-:W-:Y:S02]  /*2910*/  UISETP.NE.AND UP0, UPT, UR5, 0x1, UPT ;  /* 0x000000010500788c */ /* 0x000fe4000bf05270 */
[----:B------:R-:W-:-:S07]  /*2920*/  ULOP3.LUT UP1, URZ, UR7, 0x1, URZ, 0xc0, !UPT ;  /* 0x0000000107ff7892 */ /* 0x000fce000f82c0ff */
[----:B------:R-:W-:Y:S05]  /*2930*/  BRA.U !UP0, `(.L_x_22) ;  /* 0x0000000108a47547 */ /* 0x000fea000b800000 */
[----:B------:R-:W2:Y:S01]  /*2940*/  LDC.64 R18, c[0x0][0x398] ;  /* 0x0000e600ff127b82 */ /* 0x000ea20000000a00 */
[----:B------:R-:W-:Y:S01]  /*2950*/  IMAD R7, R16, R6, R3 ;  /* 0x0000000610077224 */ /* 0x000fe200078e0203 */
[----:B------:R-:W3:Y:S06]  /*2960*/  LDG.E.64 R26, desc[UR8][R8.64] ;  /* 0x00000008081a7981 */ /* 0x000eec000c1e1b00 */
[----:B------:R-:W4:Y:S01]  /*2970*/  LDC.64 R24, c[0x0][0x3a0] ;  /* 0x0000e800ff187b82 */ /* 0x000f220000000a00 */
[----:B--2---:R-:W-:-:S04]  /*2980*/  IMAD.WIDE R18, R7, 0x8, R18 ;  /* 0x0000000807127825 */ /* 0x004fc800078e0212 */
[----:B------:R-:W-:Y:S01]  /*2990*/  IMAD R7, R16, UR6, R15 ;  /* 0x0000000610077c24 */ /* 0x000fe2000f8e020f */
[----:B------:R-:W2:Y:S03]  /*29a0*/  LDG.E.64 R20, desc[UR8][R18.64] ;  /* 0x0000000812147981 */ /* 0x000ea6000c1e1b00 */
[----:B----4-:R-:W-:-:S05]  /*29b0*/  IMAD.WIDE R24, R7, 0x8, R24 ;  /* 0x0000000807187825 */ /* 0x010fca00078e0218 */
[----:B-1----:R-:W3:Y:S01]  /*29c0*/  LDG.E.64 R22, desc[UR8][R24.64] ;  /* 0x0000000818167981 */ /* 0x002ee2000c1e1b00 */
[----:B------:R-:W-:Y:S01]  /*29d0*/  IMAD.WIDE R28, R6, 0x8, R24 ;  /* 0x00000008061c7825 */ /* 0x000fe200078e0218 */
[----:B--2---:R-:W-:-:S08]  /*29e0*/  DMUL R20, R4, R20 ;  /* 0x0000001404147228 */ /* 0x004fd00000000000 */
[----:B---3--:R-:W-:-:S07]  /*29f0*/  DFMA R26, R20, R22, R26 ;  /* 0x00000016141a722b */ /* 0x008fce000000001a */
        /* <DEDUP_REMOVED lines=8> */
[----:B-1----:R-:W-:Y:S01]  /*2a80*/  IMAD.WIDE R26, R6, 0x8, R22 ;  /* 0x00000008061a7825 */ /* 0x002fe200078e0216 */
[----:B---3--:R-:W-:-:S03]  /*2a90*/  DFMA R24, R20, R32, R24 ;  /* 0x000000201418722b */ /* 0x008fc60000000018 */
[----:B------:R-:W-:-:S04]  /*2aa0*/  IMAD.WIDE R20, R6, 0x8, R18 ;  /* 0x0000000806147825 */ /* 0x000fc800078e0212 */
[----:B------:R1:W-:Y:S04]  /*2ab0*/  STG.E.64 desc[UR8][R12.64], R24 ;  /* 0x000000180c007986 */ /* 0x0003e8000c101b08 */
[----:B------:R-:W3:Y:S04]  /*2ac0*/  LDG.E.64 R18, desc[UR8][R20.64] ;  /* 0x0000000814127981 */ /* 0x000ee8000c1e1b00 */
[----:B------:R-:W4:Y:S04]  /*2ad0*/  LDG.E.64 R28, desc[UR8][R26.64] ;  /* 0x000000081a1c7981 */ /* 0x000f28000c1e1b00 */
[----:B------:R-:W4:Y:S01]  /*2ae0*/  LDG.E.64 R32, desc[UR8][R8.64] ;  /* 0x0000000808207981 */ /* 0x000f22000c1e1b00 */
[----:B------:R-:W-:Y:S01]  /*2af0*/  IMAD.WIDE R22, R6, 0x8, R26 ;  /* 0x0000000806167825 */ /* 0x000fe200078e021a */
[----:B---3--:R-:W-:-:S08]  /*2b00*/  DMUL R18, R4, R18 ;  /* 0x0000001204127228 */ /* 0x008fd00000000000 */
[----:B----4-:R-:W-:-:S07]  /*2b10*/  DFMA R28, R18, R28, R32 ;  /* 0x0000001c121c722b */ /* 0x010fce0000000020 */
[----:B------:R3:W-:Y:S04]  /*2b20*/  STG.E.64 desc[UR8][R8.64], R28 ;  /* 0x0000001c08007986 */ /* 0x0007e8000c101b08 */
[----:B--2---:R-:W2:Y:S04]  /*2b30*/  LDG.E.64 R30, desc[UR8][R22.64] ;  /* 0x00000008161e7981 */ /* 0x004ea8000c1e1b00 */
[----:B------:R-:W2:Y:S01]  /*2b40*/  LDG.E.64 R32, desc[UR8][R10.64] ;  /* 0x000000080a207981 */ /* 0x000ea2000c1e1b00 */
[----:B------:R-:W-:Y:S01]  /*2b50*/  IMAD.WIDE R20, R6, 0x8, R22 ;  /* 0x0000000806147825 */ /* 0x000fe200078e0216 */
[----:B--2---:R-:W-:-:S07]  /*2b60*/  DFMA R30, R18, R30, R32 ;  /* 0x0000001e121e722b */ /* 0x004fce0000000020 */
[----:B------:R3:W-:Y:S04]  /*2b70*/  STG.E.64 desc[UR8][R10.64], R30 ;  /* 0x0000001e0a007986 */ /* 0x0007e8000c101b08 */
[----:B------:R-:W2:Y:S04]  /*2b80*/  LDG.E.64 R20, desc[UR8][R20.64] ;  /* 0x0000000814147981 */ /* 0x000ea8000c1e1b00 */
[----:B-1----:R-:W2:Y:S01]  /*2b90*/  LDG.E.64 R24, desc[UR8][R12.64] ;  /* 0x000000080c187981 */ /* 0x002ea2000c1e1b00 */
[----:B------:R-:W-:Y:S01]  /*2ba0*/  IADD3 R16, PT, PT, R16, 0x2, RZ ;  /* 0x0000000210107810 */ /* 0x000fe20007ffe0ff */
[----:B--2---:R-:W-:-:S07]  /*2bb0*/  DFMA R24, R18, R20, R24 ;  /* 0x000000141218722b */ /* 0x004fce0000000018 */
[----:B------:R3:W-:Y:S04]  /*2bc0*/  STG.E.64 desc[UR8][R12.64], R24 ;  /* 0x000000180c007986 */ /* 0x0007e8000c101b08 */
.L_x_22:
[----:B------:R-:W-:Y:S05]  /*2bd0*/  BRA.U !UP1, `(.L_x_21) ;  /* 0x0000000109587547 */ /* 0x000fea000b800000 */
[----:B------:R-:W2:Y:S01]  /*2be0*/  LDC.64 R18, c[0x0][0x398] ;  /* 0x0000e600ff127b82 */ /* 0x000ea20000000a00 */
[C---:B------:R-:W-:Y:S01]  /*2bf0*/  IMAD R7, R16.reuse, R6, R3 ;  /* 0x0000000610077224 */ /* 0x040fe200078e0203 */
[----:B---3--:R-:W3:Y:S01]  /*2c00*/  LDG.E.64 R24, desc[UR8][R8.64] ;  /* 0x0000000808187981 */ /* 0x008ee2000c1e1b00 */
[----:B------:R-:W-:-:S05]  /*2c10*/  IMAD R15, R16, UR6, R15 ;  /* 0x00000006100f7c24 */ /* 0x000fca000f8e020f */
[----:B------:R-:W4:Y:S01]  /*2c20*/  LDC.64 R20, c[0x0][0x3a0] ;  /* 0x0000e800ff147b82 */ /* 0x000f220000000a00 */
[----:B--2---:R-:W-:-:S05]  /*2c30*/  IMAD.WIDE R18, R7, 0x8, R18 ;  /* 0x0000000807127825 */ /* 0x004fca00078e0212 */
[----:B------:R-:W2:Y:S01]  /*2c40*/  LDG.E.64 R16, desc[UR8][R18.64] ;  /* 0x0000000812107981 */ /* 0x000ea2000c1e1b00 */
[----:B----4-:R-:W-:-:S05]  /*2c50*/  IMAD.WIDE R20, R15, 0x8, R20 ;  /* 0x000000080f147825 */ /* 0x010fca00078e0214 */
[----:B-1----:R-:W3:Y:S01]  /*2c60*/  LDG.E.64 R22, desc[UR8][R20.64] ;  /* 0x0000000814167981 */ /* 0x002ee2000c1e1b00 */
        /* <DEDUP_REMOVED lines=13> */
.L_x_21:
[----:B------:R-:W-:Y:S05]  /*2d40*/  @P1 BRA `(.L_x_23) ;  /* 0xfffffff400601947 */ /* 0x000fea000383ffff */
[----:B------:R-:W-:-:S04]  /*2d50*/  IADD3 R3, PT, PT, R0, R3, RZ ;  /* 0x0000000300037210 */ /* 0x000fc80007ffe0ff */
[----:B------:R-:W-:-:S13]  /*2d60*/  ISETP.GE.AND P0, PT, R3, R6, PT ;  /* 0x000000060300720c */ /* 0x000fda0003f06270 */
[----:B------:R-:W-:Y:S05]  /*2d70*/  @!P0 BRA `(.L_x_24) ;  /* 0xfffffff400408947 */ /* 0x000fea000383ffff */
[----:B------:R-:W-:Y:S05]  /*2d80*/  EXIT ;  /* 0x000000000000794d */ /* 0x000fea0003800000 */
.L_x_18:
[C---:B------:R-:W-:Y:S02]  /*2d90*/  LOP3.LUT R30, R4.reuse, 0x3, RZ, 0xc0, !PT ;  /* 0x00000003041e7812 */ /* 0x040fe400078ec0ff */
[----:B------:R-:W-:-:S07]  /*2da0*/  LOP3.LUT R2, R4, 0x7ffffffc, RZ, 0xc0, !PT ;  /* 0x7ffffffc04027812 */ /* 0x000fce00078ec0ff */
.L_x_29:
[----:B0-----:R-:W0:Y:S01]  /*2db0*/  LDC R32, c[0x0][0x384] ;  /* 0x0000e100ff207b82 */ /* 0x001e220000000800 */
[----:B------:R-:W-:Y:S02]  /*2dc0*/  MOV R16, RZ ;  /* 0x000000ff00107202 */ /* 0x000fe40000000f00 */
[----:B0-----:R-:W-:-:S13]  /*2dd0*/  ISETP.GE.U32.AND P0, PT, R32, 0x4, PT ;  /* 0x000000042000780c */ /* 0x001fda0003f06070 */
[----:B--2---:R-:W-:Y:S05]  /*2de0*/  @!P0 BRA `(.L_x_25) ;  /* 0x0000000000808947 */ /* 0x004fea0003800000 */
[----:B------:R-:W0:Y:S01]  /*2df0*/  LDC R33, c[0x0][0x380] ;  /* 0x0000e000ff217b82 */ /* 0x000e220000000800 */
[----:B------:R-:W-:-:S07]  /*2e00*/  HFMA2 R31, -RZ, RZ, 0, 0 ;  /* 0x00000000ff1f7431 */ /* 0x000fce00000001ff */
[----:B------:R-:W1:Y:S02]  /*2e10*/  LDC.64 R4, c[0x0][0x3a8] ;  /* 0x0000ea00ff047b82 */ /* 0x000e640000000a00 */
.L_x_26:
[C---:B--2---:R-:W-:Y:S01]  /*2e20*/  IMAD R23, R31.reuse, UR6, R3 ;  /* 0x000000061f177c24 */ /* 0x044fe2000f8e0203 */
[----:B------:R-:W-:-:S03]  /*2e30*/  IADD3 R31, PT, PT, R31, 0x4, RZ ;  /* 0x000000041f1f7810 */ /* 0x000fc60007ffe0ff */
[----:B-1----:R-:W-:Y:S01]  /*2e40*/  IMAD.WIDE R22, R23, 0x8, R4 ;  /* 0x0000000817167825 */ /* 0x002fe200078e0204 */
[----:B------:R-:W-:-:S04]  /*2e50*/  ISETP.NE.AND P0, PT, R31, R2, PT ;  /* 0x000000021f00720c */ /* 0x000fc80003f05270 */
[----:B------:R2:W-:Y:S01]  /*2e60*/  STG.E.64 desc[UR8][R22.64], RZ ;  /* 0x000000ff16007986 */ /* 0x0005e2000c101b08 */
[----:B0-----:R-:W-:-:S05]  /*2e70*/  IMAD.WIDE R24, R33, 0x8, R22 ;  /* 0x0000000821187825 */ /* 0x001fca00078e0216 */
[----:B------:R2:W-:Y:S01]  /*2e80*/  STG.E.64 desc[UR8][R24.64], RZ ;  /* 0x000000ff18007986 */ /* 0x0005e2000c101b08 */
[----:B------:R-:W-:-:S05]  /*2e90*/  IMAD.WIDE R12, R33, 0x8, R24 ;  /* 0x00000008210c7825 */ /* 0x000fca00078e0218 */
        /* <DEDUP_REMOVED lines=19> */
[----:B------:R-:W-:Y:S05]  /*2fd0*/  @P0 BRA `(.L_x_26) ;  /* 0xfffffffc00900947 */ /* 0x000fea000383ffff */
[----:B--2---:R-:W-:-:S07]  /*2fe0*/  MOV R16, R2 ;  /* 0x0000000200107202 */ /* 0x004fce0000000f00 */
.L_x_25:
[----:B------:R-:W-:-:S13]  /*2ff0*/  ISETP.NE.AND P0, PT, R30, RZ, PT ;  /* 0x000000ff1e00720c */ /* 0x000fda0003f05270 */
[----:B------:R-:W-:Y:S05]  /*3000*/  @!P0 BRA `(.L_x_27) ;  /* 0x0000000000748947 */ /* 0x000fea0003800000 */
[----:B------:R-:W-:Y:S02]  /*3010*/  ISETP.NE.AND P0, PT, R30, 0x1, PT ;  /* 0x000000011e00780c */ /* 0x000fe40003f05270 */
[----:B------:R-:W-:-:S11]  /*3020*/  LOP3.LUT P1, RZ, R32, 0x1, RZ, 0xc0, !PT ;  /* 0x0000000120ff7812 */ /* 0x000fd6000782c0ff */
[----:B------:R-:W-:Y:S05]  /*3030*/  @!P0 BRA `(.L_x_28) ;  /* 0x0000000000408947 */ /* 0x000fea0003800000 */
[----:B------:R-:W0:Y:S01]  /*3040*/  LDC.64 R4, c[0x0][0x3a8] ;  /* 0x0000ea00ff047b82 */ /* 0x000e220000000a00 */
[C---:B------:R-:W-:Y:S01]  /*3050*/  IMAD R7, R16.reuse, UR6, R3 ;  /* 0x0000000610077c24 */ /* 0x040fe2000f8e0203 */
[----:B------:R-:W-:-:S06]  /*3060*/  IADD3 R16, PT, PT, R16, 0x2, RZ ;  /* 0x0000000210107810 */ /* 0x000fcc0007ffe0ff */
[----:B------:R-:W1:Y:S01]  /*3070*/  LDC R15, c[0x0][0x380] ;  /* 0x0000e000ff0f7b82 */ /* 0x000e620000000800 */
[----:B0-----:R-:W-:-:S05]  /*3080*/  IMAD.WIDE R4, R7, 0x8, R4 ;  /* 0x0000000807047825 */ /* 0x001fca00078e0204 */
[----:B------:R0:W-:Y:S01]  /*3090*/  STG.E.64 desc[UR8][R4.64], RZ ;  /* 0x000000ff04007986 */ /* 0x0001e2000c101b08 */
[----:B-1----:R-:W-:-:S05]  /*30a0*/  IMAD.WIDE R6, R15, 0x8, R4 ;  /* 0x000000080f067825 */ /* 0x002fca00078e0204 */
        /* <DEDUP_REMOVED lines=8> */
[----:B------:R0:W-:Y:S02]  /*3130*/  STG.E.64 desc[UR8][R14.64], RZ ;  /* 0x000000ff0e007986 */ /* 0x0001e4000c101b08 */
.L_x_28:
[----:B------:R-:W-:Y:S05]  /*3140*/  @!P1 BRA `(.L_x_27) ;  /* 0x0000000000249947 */ /* 0x000fea0003800000 */
[----:B0-----:R-:W0:Y:S01]  /*3150*/  LDC.64 R4, c[0x0][0x3a8] ;  /* 0x0000ea00ff047b82 */ /* 0x001e220000000a00 */
[----:B------:R-:W-:-:S07]  /*3160*/  IMAD R7, R16, UR6, R3 ;  /* 0x0000000610077c24 */ /* 0x000fce000f8e0203 */
[----:B------:R-:W1:Y:S01]  /*3170*/  LDC R9, c[0x0][0x380] ;  /* 0x0000e000ff097b82 */ /* 0x000e620000000800 */
[----:B0-----:R-:W-:-:S05]  /*3180*/  IMAD.WIDE R4, R7, 0x8, R4 ;  /* 0x0000000807047825 */ /* 0x001fca00078e0204 */
[----:B------:R2:W-:Y:S01]  /*3190*/  STG.E.64 desc[UR8][R4.64], RZ ;  /* 0x000000ff04007986 */ /* 0x0005e2000c101b08 */
[----:B-1----:R-:W-:-:S05]  /*31a0*/  IMAD.WIDE R6, R9, 0x8, R4 ;  /* 0x0000000809067825 */ /* 0x002fca00078e0204 */
[----:B------:R2:W-:Y:S01]  /*31b0*/  STG.E.64 desc[UR8][R6.64], RZ ;  /* 0x000000ff06007986 */ /* 0x0005e2000c101b08 */
[----:B------:R-:W-:-:S05]  /*31c0*/  IMAD.WIDE R8, R9, 0x8, R6 ;  /* 0x0000000809087825 */ /* 0x000fca00078e0206 */
[----:B------:R2:W-:Y:S02]  /*31d0*/  STG.E.64 desc[UR8][R8.64], RZ ;  /* 0x000000ff08007986 */ /* 0x0005e4000c101b08 */
.L_x_27:
[----:B------:R-:W1:Y:S01]  /*31e0*/  LDCU UR4, c[0x0][0x380] ;  /* 0x00007000ff0477ac */ /* 0x000e620008000800 */
[----:B------:R-:W-:-:S04]  /*31f0*/  IADD3 R3, PT, PT, R0, R3, RZ ;  /* 0x0000000300037210 */ /* 0x000fc80007ffe0ff */
[----:B-1----:R-:W-:-:S13]  /*3200*/  ISETP.GE.AND P0, PT, R3, UR4, PT ;  /* 0x0000000403007c0c */ /* 0x002fda000bf06270 */
[----:B------:R-:W-:Y:S05]  /*3210*/  @!P0 BRA `(.L_x_29) ;  /* 0xfffffff800e48947 */ /* 0x000fea000383ffff */
[----:B------:R-:W-:Y:S05]  /*3220*/  EXIT ;  /* 0x000000000000794d */ /* 0x000fea0003800000 */
.L_x_30:
[----:B------:R-:W-:-:S00]  /*3230*/  BRA `(.L_x_30) ;  /* 0xfffffffc00fc7947 */ /* 0x000fc0000383ffff */
[----:B------:R-:W-:-:S00]  /*3240*/  NOP ;  /* 0x0000000000007918 */ /* 0x000fc00000000000 */
        /* <DEDUP_REMOVED lines=11> */
.L_x_31:


//--------------------- .nv.shared.reserved.0     --------------------------
	.section	.nv.shared.reserved.0,"aw",@nobits
	.weak		__nv_reservedSMEM_offset_0_alias
	.size		__nv_reservedSMEM_offset_0_alias, 0, 64
	.other		__nv_reservedSMEM_offset_0_alias,@"STO_CUDA_RESERVED_SHARED STV_DEFAULT"
__nv_reservedSMEM_offset_0_alias:
	.zero		0
	.zero		64


//--------------------- .nv.constant0._Z20no_2e_tmpB_os_kerneliiiiPdS_S_S_ --------------------------
	.section	.nv.constant0._Z20no_2e_tmpB_os_kerneliiiiPdS_S_S_,"a",@progbits
	.sectionflags	@""
	.align	4
.nv.constant0._Z20no_2e_tmpB_os_kerneliiiiPdS_S_S_:
	.zero		944


//--------------------- SYMBOLS --------------------------

	.type		.nv.reservedSmem.offset0,@object
	.size		.nv.reservedSmem.offset0,0x4
